// auto-generated by cutlass_sweep.gemm — config: {"arch": "sm_100", "cluster_m": 2, "cluster_n": 1, "dtype": "e4m3", "dtype_b": "e4m3", "layout": "nt", "stages": 0, "tile_k": 32, "tile_m": 256, "tile_n": 64}
#include "cutlass/cutlass.h"
#include "cutlass/gemm/collective/collective_builder.hpp"
#include "cutlass/gemm/device/gemm_universal_adapter.h"
#include "cutlass/gemm/kernel/gemm_universal.hpp"
#include "cutlass/epilogue/collective/collective_builder.hpp"

using ElemA = cutlass::float_e4m3_t;
using ElemB = cutlass::float_e4m3_t;
using ElemCD = cutlass::float_e4m3_t;
using Acc  = float;
using TileShape    = cute::Shape<cute::_256, cute::_64, cute::_32>;
using ClusterShape = cute::Shape<cute::_2, cute::_1, cute::_1>;

using CollectiveEpilogue = typename cutlass::epilogue::collective::CollectiveBuilder<
    cutlass::arch::Sm100, cutlass::arch::OpClassTensorOp,
    TileShape, ClusterShape,
    cutlass::epilogue::collective::EpilogueTileAuto,
    Acc, Acc,
    ElemCD, cutlass::layout::RowMajor, 128 / cutlass::sizeof_bits<ElemCD>::value,
    ElemCD, cutlass::layout::RowMajor, 128 / cutlass::sizeof_bits<ElemCD>::value,
    cutlass::epilogue::collective::EpilogueScheduleAuto
  >::CollectiveOp;

using CollectiveMainloop = typename cutlass::gemm::collective::CollectiveBuilder<
    cutlass::arch::Sm100, cutlass::arch::OpClassTensorOp,
    ElemA, cutlass::layout::RowMajor, 128 / cutlass::sizeof_bits<ElemA>::value,
    ElemB, cutlass::layout::ColumnMajor, 128 / cutlass::sizeof_bits<ElemB>::value,
    Acc,
    TileShape, ClusterShape,
    cutlass::gemm::collective::StageCountAutoCarveout<static_cast<int>(sizeof(typename CollectiveEpilogue::SharedStorage))>,
    cutlass::gemm::collective::KernelScheduleAuto
  >::CollectiveOp;

using GemmKernel = cutlass::gemm::kernel::GemmUniversal<
    cute::Shape<int,int,int,int>,
    CollectiveMainloop,
    CollectiveEpilogue
>;
using Gemm = cutlass::gemm::device::GemmUniversalAdapter<GemmKernel>;

// Force the device kernel symbol into the cubin without needing a host main.
auto* _anchor = &cutlass::device_kernel<GemmKernel>;


// ===== COMPILED SASS (sm_100a) =====

	.target	sm_100a

	.elftype	@"ET_EXEC"


//--------------------- .note.nv.tkinfo           --------------------------
	.section	.note.nv.tkinfo,"",@"SHT_NOTE"
	.sectionflags	@"SHF_NOTE_NV_TKINFO"
	.tkinfo
        /*0018*/ 	.word	0x00000002
        /*0030*/ 	.string	""
        /*0030*/ 	.string	"ptxas"
        /*0030*/ 	.string	"Cuda compilation tools, release 13.0, V13.0.88"
        /*0030*/ 	.string	"Build cuda_13.0.r13.0/compiler.36424714_0"
        /*0030*/ 	.string	"-arch sm_100a -m 64 "



//--------------------- .note.nv.cuinfo           --------------------------
	.section	.note.nv.cuinfo,"",@"SHT_NOTE"
	.sectionflags	@"SHF_NOTE_NV_CUINFO"
        /*0018*/ 	.short	0x0002
        /*001a*/ 	.short	0x0064
        /*001c*/ 	.short	0x0082
	.zero		2


//--------------------- .nv.info                  --------------------------
	.section	.nv.info,"",@"SHT_CUDA_INFO"
	.align	4


	//----- nvinfo : EIATTR_REGCOUNT
	.align		4
        /*0000*/ 	.byte	0x04, 0x2f
        /*0002*/ 	.short	(.L_19 - .L_18)
	.align		4
.L_18:
        /*0004*/ 	.word	index@(_ZN7cutlass13device_kernelINS_4gemm6kernel13GemmUniversalIN4cute5tupleIJiiiiEEENS1_10collective13CollectiveMmaINS1_35MainloopSm100TmaUmmaWarpSpecializedILi41ELi2ELi4ENS5_IJNS4_1CILi2EEENSA_ILi1EEESC_EEEEENS5_IJNSA_ILi256EEENSA_ILi64EEENSA_ILi32EEEEEENS_12float_e4m3_tENS5_IJlSC_lEEESJ_SK_NS4_8TiledMMAINS4_8MMA_AtomIJNS4_10MMA_TraitsINS4_25SM100_MMA_F8F6F4_2x1SM_SSEJSJ_SJ_fSF_SG_NS4_17integral_constantINS4_4UMMA5MajorELSR_0EEESS_NSP_INSQ_7ScaleInELST_0EEESU_EEEEEENS4_6LayoutINS5_IJSC_SC_SC_EEENS5_IJNSA_ILi0EEESZ_SZ_EEEEENS5_IJNS4_10UnderscoreES12_S12_EEEEENS4_18SM100_TMA_2SM_LOADENS4_14ComposedLayoutINS4_7SwizzleILi1ELi4ELi3EEENS4_18smem_ptr_flag_bitsILi8EEENSX_INS5_IJNSA_ILi8EEESH_EEENS5_IJSH_SC_EEEEEEEvNS4_8identityES15_S1F_vS1G_EENS_8epilogue10collective18CollectiveEpilogueINS1I_23Sm100TmaWarpSpecializedILi1ELi1ELi64ELb0ELb0EEEJNS5_IJNSA_ILi128EEESG_SH_EEENS5_IJNSX_IS1N_SC_EENSX_ISG_SC_EEEEESJ_SK_SJ_SK_NS1I_6fusion15FusionCallbacksIS1M_NS1S_17LinearCombinationISJ_fSJ_fLNS_15FloatRoundStyleE2EEES1O_S1R_JEEENS4_5SM1004TMEM4LOAD26SM100_TMEM_LOAD_32dp32b64xENS4_13SM90_TMA_LOADENS16_INS17_ILi2ELi4ELi3EEES1A_NSX_INS5_IJS1B_SG_EEENS5_IJSG_SC_EEEEEEENS4_39AutoVectorizingCopyWithAssumedAlignmentILi128EEENS4_14SM90_TMA_STOREES27_S29_S29_EEEvvEEEEvNT_6ParamsE)
        /*0008*/ 	.word	0x000000c2


	//----- nvinfo : EIATTR_FRAME_SIZE
	.align		4
.L_19:
        /*000c*/ 	.byte	0x04, 0x11
        /*000e*/ 	.short	(.L_21 - .L_20)
	.align		4
.L_20:
        /*0010*/ 	.word	index@($__internal_2_$__cuda_sm10x_tcgen05_guardrail_trap_unallocated_columns_being_dealloced)
        /*0014*/ 	.word	0x00000000


	//----- nvinfo : EIATTR_FRAME_SIZE
	.align		4
.L_21:
        /*0018*/ 	.byte	0x04, 0x11
        /*001a*/ 	.short	(.L_23 - .L_22)
	.align		4
.L_22:
        /*001c*/ 	.word	index@($__internal_1_$__cuda_sm10x_tcgen05_guardrail_trap_phase_invalid_during_alloc)
        /*0020*/ 	.word	0x00000000


	//----- nvinfo : EIATTR_FRAME_SIZE
	.align		4
.L_23:
        /*0024*/ 	.byte	0x04, 0x11
        /*0026*/ 	.short	(.L_25 - .L_24)
	.align		4
.L_24:
        /*0028*/ 	.word	index@($__internal_0_$__cuda_sm10x_tcgen05_guardrail_trap_col_being_dealloced_not_returned_by_alloc)
        /*002c*/ 	.word	0x00000000


	//----- nvinfo : EIATTR_FRAME_SIZE
	.align		4
.L_25:
        /*0030*/ 	.byte	0x04, 0x11
        /*0032*/ 	.short	(.L_27 - .L_26)
	.align		4
.L_26:
        /*0034*/ 	.word	index@(_ZN7cutlass13device_kernelINS_4gemm6kernel13GemmUniversalIN4cute5tupleIJiiiiEEENS1_10collective13CollectiveMmaINS1_35MainloopSm100TmaUmmaWarpSpecializedILi41ELi2ELi4ENS5_IJNS4_1CILi2EEENSA_ILi1EEESC_EEEEENS5_IJNSA_ILi256EEENSA_ILi64EEENSA_ILi32EEEEEENS_12float_e4m3_tENS5_IJlSC_lEEESJ_SK_NS4_8TiledMMAINS4_8MMA_AtomIJNS4_10MMA_TraitsINS4_25SM100_MMA_F8F6F4_2x1SM_SSEJSJ_SJ_fSF_SG_NS4_17integral_constantINS4_4UMMA5MajorELSR_0EEESS_NSP_INSQ_7ScaleInELST_0EEESU_EEEEEENS4_6LayoutINS5_IJSC_SC_SC_EEENS5_IJNSA_ILi0EEESZ_SZ_EEEEENS5_IJNS4_10UnderscoreES12_S12_EEEEENS4_18SM100_TMA_2SM_LOADENS4_14ComposedLayoutINS4_7SwizzleILi1ELi4ELi3EEENS4_18smem_ptr_flag_bitsILi8EEENSX_INS5_IJNSA_ILi8EEESH_EEENS5_IJSH_SC_EEEEEEEvNS4_8identityES15_S1F_vS1G_EENS_8epilogue10collective18CollectiveEpilogueINS1I_23Sm100TmaWarpSpecializedILi1ELi1ELi64ELb0ELb0EEEJNS5_IJNSA_ILi128EEESG_SH_EEENS5_IJNSX_IS1N_SC_EENSX_ISG_SC_EEEEESJ_SK_SJ_SK_NS1I_6fusion15FusionCallbacksIS1M_NS1S_17LinearCombinationISJ_fSJ_fLNS_15FloatRoundStyleE2EEES1O_S1R_JEEENS4_5SM1004TMEM4LOAD26SM100_TMEM_LOAD_32dp32b64xENS4_13SM90_TMA_LOADENS16_INS17_ILi2ELi4ELi3EEES1A_NSX_INS5_IJS1B_SG_EEENS5_IJSG_SC_EEEEEEENS4_39AutoVectorizingCopyWithAssumedAlignmentILi128EEENS4_14SM90_TMA_STOREES27_S29_S29_EEEvvEEEEvNT_6ParamsE)
        /*0038*/ 	.word	0x00000000


	//----- nvinfo : EIATTR_MIN_STACK_SIZE
	.align		4
.L_27:
        /*003c*/ 	.byte	0x04, 0x12
        /*003e*/ 	.short	(.L_29 - .L_28)
	.align		4
.L_28:
        /*0040*/ 	.word	index@(_ZN7cutlass13device_kernelINS_4gemm6kernel13GemmUniversalIN4cute5tupleIJiiiiEEENS1_10collective13CollectiveMmaINS1_35MainloopSm100TmaUmmaWarpSpecializedILi41ELi2ELi4ENS5_IJNS4_1CILi2EEENSA_ILi1EEESC_EEEEENS5_IJNSA_ILi256EEENSA_ILi64EEENSA_ILi32EEEEEENS_12float_e4m3_tENS5_IJlSC_lEEESJ_SK_NS4_8TiledMMAINS4_8MMA_AtomIJNS4_10MMA_TraitsINS4_25SM100_MMA_F8F6F4_2x1SM_SSEJSJ_SJ_fSF_SG_NS4_17integral_constantINS4_4UMMA5MajorELSR_0EEESS_NSP_INSQ_7ScaleInELST_0EEESU_EEEEEENS4_6LayoutINS5_IJSC_SC_SC_EEENS5_IJNSA_ILi0EEESZ_SZ_EEEEENS5_IJNS4_10UnderscoreES12_S12_EEEEENS4_18SM100_TMA_2SM_LOADENS4_14ComposedLayoutINS4_7SwizzleILi1ELi4ELi3EEENS4_18smem_ptr_flag_bitsILi8EEENSX_INS5_IJNSA_ILi8EEESH_EEENS5_IJSH_SC_EEEEEEEvNS4_8identityES15_S1F_vS1G_EENS_8epilogue10collective18CollectiveEpilogueINS1I_23Sm100TmaWarpSpecializedILi1ELi1ELi64ELb0ELb0EEEJNS5_IJNSA_ILi128EEESG_SH_EEENS5_IJNSX_IS1N_SC_EENSX_ISG_SC_EEEEESJ_SK_SJ_SK_NS1I_6fusion15FusionCallbacksIS1M_NS1S_17LinearCombinationISJ_fSJ_fLNS_15FloatRoundStyleE2EEES1O_S1R_JEEENS4_5SM1004TMEM4LOAD26SM100_TMEM_LOAD_32dp32b64xENS4_13SM90_TMA_LOADENS16_INS17_ILi2ELi4ELi3EEES1A_NSX_INS5_IJS1B_SG_EEENS5_IJSG_SC_EEEEEEENS4_39AutoVectorizingCopyWithAssumedAlignmentILi128EEENS4_14SM90_TMA_STOREES27_S29_S29_EEEvvEEEEvNT_6ParamsE)
        /*0044*/ 	.word	0x00000000
.L_29:


//--------------------- .nv.compat                --------------------------
	.section	.nv.compat,"",@"SHT_CUDA_COMPAT_INFO"
	.align	4
        /*0000*/ 	.byte	0x02, 0x09, 0x01, 0x00, 0x02, 0x02, 0x02, 0x00, 0x02, 0x05, 0x05, 0x00, 0x03, 0x07, 0x01, 0x01
        /*0010*/ 	.byte	0x02, 0x03, 0x01, 0x00, 0x02, 0x06, 0x01, 0x00, 0x04, 0x0b, 0x08, 0x00, 0x09, 0x00, 0x00, 0x00
        /*0020*/ 	.byte	0x00, 0x00, 0x00, 0x00


//--------------------- .nv.info._ZN7cutlass13device_kernelINS_4gemm6kernel13GemmUniversalIN4cute5tupleIJiiiiEEENS1_10collective13CollectiveMmaINS1_35MainloopSm100TmaUmmaWarpSpecializedILi41ELi2ELi4ENS5_IJNS4_1CILi2EEENSA_ILi1EEESC_EEEEENS5_IJNSA_ILi256EEENSA_ILi64EEENSA_ILi32EEEEEENS_12float_e4m3_tENS5_IJlSC_lEEESJ_SK_NS4_8TiledMMAINS4_8MMA_AtomIJNS4_10MMA_TraitsINS4_25SM100_MMA_F8F6F4_2x1SM_SSEJSJ_SJ_fSF_SG_NS4_17integral_constantINS4_4UMMA5MajorELSR_0EEESS_NSP_INSQ_7ScaleInELST_0EEESU_EEEEEENS4_6LayoutINS5_IJSC_SC_SC_EEENS5_IJNSA_ILi0EEESZ_SZ_EEEEENS5_IJNS4_10UnderscoreES12_S12_EEEEENS4_18SM100_TMA_2SM_LOADENS4_14ComposedLayoutINS4_7SwizzleILi1ELi4ELi3EEENS4_18smem_ptr_flag_bitsILi8EEENSX_INS5_IJNSA_ILi8EEESH_EEENS5_IJSH_SC_EEEEEEEvNS4_8identityES15_S1F_vS1G_EENS_8epilogue10collective18CollectiveEpilogueINS1I_23Sm100TmaWarpSpecializedILi1ELi1ELi64ELb0ELb0EEEJNS5_IJNSA_ILi128EEESG_SH_EEENS5_IJNSX_IS1N_SC_EENSX_ISG_SC_EEEEESJ_SK_SJ_SK_NS1I_6fusion15FusionCallbacksIS1M_NS1S_17LinearCombinationISJ_fSJ_fLNS_15FloatRoundStyleE2EEES1O_S1R_JEEENS4_5SM1004TMEM4LOAD26SM100_TMEM_LOAD_32dp32b64xENS4_13SM90_TMA_LOADENS16_INS17_ILi2ELi4ELi3EEES1A_NSX_INS5_IJS1B_SG_EEENS5_IJSG_SC_EEEEEEENS4_39AutoVectorizingCopyWithAssumedAlignmentILi128EEENS4_14SM90_TMA_STOREES27_S29_S29_EEEvvEEEEvNT_6ParamsE --------------------------
	.section	.nv.info._ZN7cutlass13device_kernelINS_4gemm6kernel13GemmUniversalIN4cute5tupleIJiiiiEEENS1_10collective13CollectiveMmaINS1_35MainloopSm100TmaUmmaWarpSpecializedILi41ELi2ELi4ENS5_IJNS4_1CILi2EEENSA_ILi1EEESC_EEEEENS5_IJNSA_ILi256EEENSA_ILi64EEENSA_ILi32EEEEEENS_12float_e4m3_tENS5_IJlSC_lEEESJ_SK_NS4_8TiledMMAINS4_8MMA_AtomIJNS4_10MMA_TraitsINS4_25SM100_MMA_F8F6F4_2x1SM_SSEJSJ_SJ_fSF_SG_NS4_17integral_constantINS4_4UMMA5MajorELSR_0EEESS_NSP_INSQ_7ScaleInELST_0EEESU_EEEEEENS4_6LayoutINS5_IJSC_SC_SC_EEENS5_IJNSA_ILi0EEESZ_SZ_EEEEENS5_IJNS4_10UnderscoreES12_S12_EEEEENS4_18SM100_TMA_2SM_LOADENS4_14ComposedLayoutINS4_7SwizzleILi1ELi4ELi3EEENS4_18smem_ptr_flag_bitsILi8EEENSX_INS5_IJNSA_ILi8EEESH_EEENS5_IJSH_SC_EEEEEEEvNS4_8identityES15_S1F_vS1G_EENS_8epilogue10collective18CollectiveEpilogueINS1I_23Sm100TmaWarpSpecializedILi1ELi1ELi64ELb0ELb0EEEJNS5_IJNSA_ILi128EEESG_SH_EEENS5_IJNSX_IS1N_SC_EENSX_ISG_SC_EEEEESJ_SK_SJ_SK_NS1I_6fusion15FusionCallbacksIS1M_NS1S_17LinearCombinationISJ_fSJ_fLNS_15FloatRoundStyleE2EEES1O_S1R_JEEENS4_5SM1004TMEM4LOAD26SM100_TMEM_LOAD_32dp32b64xENS4_13SM90_TMA_LOADENS16_INS17_ILi2ELi4ELi3EEES1A_NSX_INS5_IJS1B_SG_EEENS5_IJSG_SC_EEEEEEENS4_39AutoVectorizingCopyWithAssumedAlignmentILi128EEENS4_14SM90_TMA_STOREES27_S29_S29_EEEvvEEEEvNT_6ParamsE,"",@"SHT_CUDA_INFO"
	.sectionflags	@""
	.align	4


	//----- nvinfo : EIATTR_CUDA_API_VERSION
	.align		4
        /*0000*/ 	.byte	0x04, 0x37
        /*0002*/ 	.short	(.L_31 - .L_30)
.L_30:
        /*0004*/ 	.word	0x00000082


	//----- nvinfo : EIATTR_KPARAM_INFO
	.align		4
.L_31:
        /*0008*/ 	.byte	0x04, 0x17
        /*000a*/ 	.short	(.L_33 - .L_32)
.L_32:
        /*000c*/ 	.word	0x00000000
        /*0010*/ 	.short	0x0000
        /*0012*/ 	.short	0x0000
        /*0014*/ 	.byte	0x00, 0xf0, 0x01, 0x20


	//----- nvinfo : EIATTR_AT_ENTRY_FRAGMENTS
	.align		4
.L_33:
        /*0018*/ 	.byte	0x04, 0x4f
        /*001a*/ 	.short	(.L_35 - .L_34)


	//   ....[0]....
.L_34:
        /*001c*/ 	.word	0x00000007


	//----- nvinfo : EIATTR_RESERVED_SMEM_USED
	.align		4
.L_35:
        /*0020*/ 	.byte	0x01, 0x41
	.zero		2


	//----- nvinfo : EIATTR_SPARSE_MMA_MASK
	.align		4
        /*0024*/ 	.byte	0x03, 0x50
        /*0026*/ 	.short	0x0000


	//----- nvinfo : EIATTR_TCGEN05_2CTA_USED
	.align		4
        /*0028*/ 	.byte	0x01, 0x52
	.zero		2


	//----- nvinfo : EIATTR_MAXREG_COUNT
	.align		4
        /*002c*/ 	.byte	0x03, 0x1b
        /*002e*/ 	.short	0x00ff


	//----- nvinfo : EIATTR_NUM_BARRIERS
	.align		4
        /*0030*/ 	.byte	0x02, 0x4c
        /*0032*/ 	.byte	0x07
	.zero		1


	//----- nvinfo : EIATTR_EXTERNS
	.align		4
        /*0034*/ 	.byte	0x04, 0x0f
        /*0036*/ 	.short	(.L_37 - .L_36)


	//   ....[0]....
	.align		4
.L_36:
        /*0038*/ 	.word	index@(__assertfail)


	//----- nvinfo : EIATTR_MERCURY_ISA_VERSION
	.align		4
.L_37:
        /*003c*/ 	.byte	0x03, 0x5f
        /*003e*/ 	.short	0x0101


	//----- nvinfo : EIATTR_INT_WARP_WIDE_INSTR_OFFSETS
	.align		4
        /*0040*/ 	.byte	0x04, 0x31
        /*0042*/ 	.short	(.L_39 - .L_38)


	//   ....[0]....
.L_38:
        /*0044*/ 	.word	0x00001180


	//   ....[1]....
        /*0048*/ 	.word	0x00001220


	//   ....[2]....
        /*004c*/ 	.word	0x00002580


	//   ....[3]....
        /*0050*/ 	.word	0x000057e0


	//   ....[4]....
        /*0054*/ 	.word	0x00005800


	//   ....[5]....
        /*0058*/ 	.word	0x00005830


	//   ....[6]....
        /*005c*/ 	.word	0x00006240


	//   ....[7]....
        /*0060*/ 	.word	0x00006360


	//----- nvinfo : EIATTR_COOP_GROUP_MASK_REGIDS
	.align		4
.L_39:
        /*0064*/ 	.byte	0x04, 0x29
        /*0066*/ 	.short	(.L_41 - .L_40)


	//   ....[0]....
.L_40:
        /*0068*/ 	.word	0xffffffff


	//   ....[1]....
        /*006c*/ 	.word	0xffffffff


	//   ....[2]....
        /*0070*/ 	.word	0xffffffff


	//   ....[3]....
        /*0074*/ 	.word	0xffffffff


	//   ....[4]....
        /*0078*/ 	.word	0xffffffff


	//   ....[5]....
        /*007c*/ 	.word	0xffffffff


	//   ....[6]....
        /*0080*/ 	.word	0xffffffff


	//   ....[7]....
        /*0084*/ 	.word	0xffffffff


	//   ....[8]....
        /*0088*/ 	.word	0xffffffff


	//   ....[9]....
        /*008c*/ 	.word	0xffffffff


	//   ....[10]....
        /*0090*/ 	.word	0xffffffff


	//   ....[11]....
        /*0094*/ 	.word	0xffffffff


	//   ....[12]....
        /*0098*/ 	.word	0xffffffff


	//   ....[13]....
        /*009c*/ 	.word	0xffffffff


	//----- nvinfo : EIATTR_COOP_GROUP_INSTR_OFFSETS
	.align		4
.L_41:
        /*00a0*/ 	.byte	0x04, 0x28
        /*00a2*/ 	.short	(.L_43 - .L_42)


	//   ....[0]....
.L_42:
        /*00a4*/ 	.word	0x000000c0


	//   ....[1]....
        /*00a8*/ 	.word	0x00000500


	//   ....[2]....
        /*00ac*/ 	.word	0x00000b50


	//   ....[3]....
        /*00b0*/ 	.word	0x00000c80


	//   ....[4]....
        /*00b4*/ 	.word	0x00000d70


	//   ....[5]....
        /*00b8*/ 	.word	0x00000ed0


	//   ....[6]....
        /*00bc*/ 	.word	0x00001060


	//   ....[7]....
        /*00c0*/ 	.word	0x000012a0


	//   ....[8]....
        /*00c4*/ 	.word	0x00002460


	//   ....[9]....
        /*00c8*/ 	.word	0x00004710


	//   ....[10]....
        /*00cc*/ 	.word	0x00004be0


	//   ....[11]....
        /*00d0*/ 	.word	0x00004c10


	//   ....[12]....
        /*00d4*/ 	.word	0x000056e0


	//   ....[13]....
        /*00d8*/ 	.word	0x000058f0


	//----- nvinfo : EIATTR_VRC_CTA_INIT_COUNT
	.align		4
.L_43:
        /*00dc*/ 	.byte	0x02, 0x4a
        /*00de*/ 	.byte	0x80
	.zero		1


	//----- nvinfo : EIATTR_SYSCALL_OFFSETS
	.align		4
        /*00e0*/ 	.byte	0x04, 0x46
        /*00e2*/ 	.short	(.L_45 - .L_44)


	//   ....[0]....
.L_44:
        /*00e4*/ 	.word	0x00006d20


	//   ....[1]....
        /*00e8*/ 	.word	0x00006e60


	//   ....[2]....
        /*00ec*/ 	.word	0x00007600


	//----- nvinfo : EIATTR_MBARRIER_INSTR_OFFSETS
	.align		4
.L_45:
        /*00f0*/ 	.byte	0x04, 0x39
        /*00f2*/ 	.short	(.L_47 - .L_46)


	//   ....[0]....
.L_46:
        /*00f4*/ 	.word	0x00000610
        /*00f8*/ 	.word	0x000000ff
        /*00fc*/ 	.word	0x00000000
        /*0100*/ 	.short	0x0100
        /*0102*/ 	.byte	0x08
	.zero		1


	//   ....[1]....
        /*0104*/ 	.word	0x00000620
        /*0108*/ 	.word	0x000000ff
        /*010c*/ 	.word	0x00000148
        /*0110*/ 	.short	0x0100
        /*0112*/ 	.byte	0x08
	.zero		1


	//   ....[2]....
        /*0114*/ 	.word	0x00000630
        /*0118*/ 	.word	0x000000ff
        /*011c*/ 	.word	0x00000008
        /*0120*/ 	.short	0x0100
        /*0122*/ 	.byte	0x08
	.zero		1


	//   ....[3]....
        /*0124*/ 	.word	0x00000640
        /*0128*/ 	.word	0x000000ff
        /*012c*/ 	.word	0x00000150
        /*0130*/ 	.short	0x0100
        /*0132*/ 	.byte	0x08
	.zero		1


	//   ....[4]....
        /*0134*/ 	.word	0x00000650
        /*0138*/ 	.word	0x000000ff
        /*013c*/ 	.word	0x00000010
        /*0140*/ 	.short	0x0100
        /*0142*/ 	.byte	0x08
	.zero		1


	//   ....[5]....
        /*0144*/ 	.word	0x00000660
        /*0148*/ 	.word	0x000000ff
        /*014c*/ 	.word	0x00000158
        /*0150*/ 	.short	0x0100
        /*0152*/ 	.byte	0x08
	.zero		1


	//   ....[6]....
        /*0154*/ 	.word	0x00000670
        /*0158*/ 	.word	0x000000ff
        /*015c*/ 	.word	0x00000018
        /*0160*/ 	.short	0x0100
        /*0162*/ 	.byte	0x08
	.zero		1


	//   ....[7]....
        /*0164*/ 	.word	0x00000680
        /*0168*/ 	.word	0x000000ff
        /*016c*/ 	.word	0x00000160
        /*0170*/ 	.short	0x0100
        /*0172*/ 	.byte	0x08
	.zero		1


	//   ....[8]....
        /*0174*/ 	.word	0x00000690
        /*0178*/ 	.word	0x000000ff
        /*017c*/ 	.word	0x00000020
        /*0180*/ 	.short	0x0100
        /*0182*/ 	.byte	0x08
	.zero		1


	//   ....[9]....
        /*0184*/ 	.word	0x000006a0
        /*0188*/ 	.word	0x000000ff
        /*018c*/ 	.word	0x00000168
        /*0190*/ 	.short	0x0100
        /*0192*/ 	.byte	0x08
	.zero		1


	//   ....[10]....
        /*0194*/ 	.word	0x000006b0
        /*0198*/ 	.word	0x000000ff
        /*019c*/ 	.word	0x00000028
        /*01a0*/ 	.short	0x0100
        /*01a2*/ 	.byte	0x08
	.zero		1


	//   ....[11]....
        /*01a4*/ 	.word	0x000006c0
        /*01a8*/ 	.word	0x000000ff
        /*01ac*/ 	.word	0x00000170
        /*01b0*/ 	.short	0x0100
        /*01b2*/ 	.byte	0x08
	.zero		1


	//   ....[12]....
        /*01b4*/ 	.word	0x000006d0
        /*01b8*/ 	.word	0x000000ff
        /*01bc*/ 	.word	0x00000030
        /*01c0*/ 	.short	0x0100
        /*01c2*/ 	.byte	0x08
	.zero		1


	//   ....[13]....
        /*01c4*/ 	.word	0x000006e0
        /*01c8*/ 	.word	0x000000ff
        /*01cc*/ 	.word	0x00000178
        /*01d0*/ 	.short	0x0100
        /*01d2*/ 	.byte	0x08
	.zero		1


	//   ....[14]....
        /*01d4*/ 	.word	0x000006f0
        /*01d8*/ 	.word	0x000000ff
        /*01dc*/ 	.word	0x00000038
        /*01e0*/ 	.short	0x0100
        /*01e2*/ 	.byte	0x08
	.zero		1


	//   ....[15]....
        /*01e4*/ 	.word	0x00000700
        /*01e8*/ 	.word	0x000000ff
        /*01ec*/ 	.word	0x00000180
        /*01f0*/ 	.short	0x0100
        /*01f2*/ 	.byte	0x08
	.zero		1


	//   ....[16]....
        /*01f4*/ 	.word	0x00000710
        /*01f8*/ 	.word	0x000000ff
        /*01fc*/ 	.word	0x00000040
        /*0200*/ 	.short	0x0100
        /*0202*/ 	.byte	0x08
	.zero		1


	//   ....[17]....
        /*0204*/ 	.word	0x00000720
        /*0208*/ 	.word	0x000000ff
        /*020c*/ 	.word	0x00000188
        /*0210*/ 	.short	0x0100
        /*0212*/ 	.byte	0x08
	.zero		1


	//   ....[18]....
        /*0214*/ 	.word	0x00000730
        /*0218*/ 	.word	0x000000ff
        /*021c*/ 	.word	0x00000048
        /*0220*/ 	.short	0x0100
        /*0222*/ 	.byte	0x08
	.zero		1


	//   ....[19]....
        /*0224*/ 	.word	0x00000740
        /*0228*/ 	.word	0x000000ff
        /*022c*/ 	.word	0x00000190
        /*0230*/ 	.short	0x0100
        /*0232*/ 	.byte	0x08
	.zero		1


	//   ....[20]....
        /*0234*/ 	.word	0x00000750
        /*0238*/ 	.word	0x000000ff
        /*023c*/ 	.word	0x00000050
        /*0240*/ 	.short	0x0100
        /*0242*/ 	.byte	0x08
	.zero		1


	//   ....[21]....
        /*0244*/ 	.word	0x00000760
        /*0248*/ 	.word	0x000000ff
        /*024c*/ 	.word	0x00000198
        /*0250*/ 	.short	0x0100
        /*0252*/ 	.byte	0x08
	.zero		1


	//   ....[22]....
        /*0254*/ 	.word	0x00000770
        /*0258*/ 	.word	0x000000ff
        /*025c*/ 	.word	0x00000058
        /*0260*/ 	.short	0x0100
        /*0262*/ 	.byte	0x08
	.zero		1


	//   ....[23]....
        /*0264*/ 	.word	0x00000780
        /*0268*/ 	.word	0x000000ff
        /*026c*/ 	.word	0x000001a0
        /*0270*/ 	.short	0x0100
        /*0272*/ 	.byte	0x08
	.zero		1


	//   ....[24]....
        /*0274*/ 	.word	0x00000790
        /*0278*/ 	.word	0x000000ff
        /*027c*/ 	.word	0x00000060
        /*0280*/ 	.short	0x0100
        /*0282*/ 	.byte	0x08
	.zero		1


	//   ....[25]....
        /*0284*/ 	.word	0x000007a0
        /*0288*/ 	.word	0x000000ff
        /*028c*/ 	.word	0x000001a8
        /*0290*/ 	.short	0x0100
        /*0292*/ 	.byte	0x08
	.zero		1


	//   ....[26]....
        /*0294*/ 	.word	0x000007b0
        /*0298*/ 	.word	0x000000ff
        /*029c*/ 	.word	0x00000068
        /*02a0*/ 	.short	0x0100
        /*02a2*/ 	.byte	0x08
	.zero		1


	//   ....[27]....
        /*02a4*/ 	.word	0x000007c0
        /*02a8*/ 	.word	0x000000ff
        /*02ac*/ 	.word	0x000001b0
        /*02b0*/ 	.short	0x0100
        /*02b2*/ 	.byte	0x08
	.zero		1


	//   ....[28]....
        /*02b4*/ 	.word	0x000007d0
        /*02b8*/ 	.word	0x000000ff
        /*02bc*/ 	.word	0x00000070
        /*02c0*/ 	.short	0x0100
        /*02c2*/ 	.byte	0x08
	.zero		1


	//   ....[29]....
        /*02c4*/ 	.word	0x000007e0
        /*02c8*/ 	.word	0x000000ff
        /*02cc*/ 	.word	0x000001b8
        /*02d0*/ 	.short	0x0100
        /*02d2*/ 	.byte	0x08
	.zero		1


	//   ....[30]....
        /*02d4*/ 	.word	0x000007f0
        /*02d8*/ 	.word	0x000000ff
        /*02dc*/ 	.word	0x00000078
        /*02e0*/ 	.short	0x0100
        /*02e2*/ 	.byte	0x08
	.zero		1


	//   ....[31]....
        /*02e4*/ 	.word	0x00000800
        /*02e8*/ 	.word	0x000000ff
        /*02ec*/ 	.word	0x000001c0
        /*02f0*/ 	.short	0x0100
        /*02f2*/ 	.byte	0x08
	.zero		1


	//   ....[32]....
        /*02f4*/ 	.word	0x00000810
        /*02f8*/ 	.word	0x000000ff
        /*02fc*/ 	.word	0x00000080
        /*0300*/ 	.short	0x0100
        /*0302*/ 	.byte	0x08
	.zero		1


	//   ....[33]....
        /*0304*/ 	.word	0x00000820
        /*0308*/ 	.word	0x000000ff
        /*030c*/ 	.word	0x000001c8
        /*0310*/ 	.short	0x0100
        /*0312*/ 	.byte	0x08
	.zero		1


	//   ....[34]....
        /*0314*/ 	.word	0x00000830
        /*0318*/ 	.word	0x000000ff
        /*031c*/ 	.word	0x00000088
        /*0320*/ 	.short	0x0100
        /*0322*/ 	.byte	0x08
	.zero		1


	//   ....[35]....
        /*0324*/ 	.word	0x00000840
        /*0328*/ 	.word	0x000000ff
        /*032c*/ 	.word	0x000001d0
        /*0330*/ 	.short	0x0100
        /*0332*/ 	.byte	0x08
	.zero		1


	//   ....[36]....
        /*0334*/ 	.word	0x00000850
        /*0338*/ 	.word	0x000000ff
        /*033c*/ 	.word	0x00000090
        /*0340*/ 	.short	0x0100
        /*0342*/ 	.byte	0x08
	.zero		1


	//   ....[37]....
        /*0344*/ 	.word	0x00000860
        /*0348*/ 	.word	0x000000ff
        /*034c*/ 	.word	0x000001d8
        /*0350*/ 	.short	0x0100
        /*0352*/ 	.byte	0x08
	.zero		1


	//   ....[38]....
        /*0354*/ 	.word	0x00000870
        /*0358*/ 	.word	0x000000ff
        /*035c*/ 	.word	0x00000098
        /*0360*/ 	.short	0x0100
        /*0362*/ 	.byte	0x08
	.zero		1


	//   ....[39]....
        /*0364*/ 	.word	0x00000880
        /*0368*/ 	.word	0x000000ff
        /*036c*/ 	.word	0x000001e0
        /*0370*/ 	.short	0x0100
        /*0372*/ 	.byte	0x08
	.zero		1


	//   ....[40]....
        /*0374*/ 	.word	0x00000890
        /*0378*/ 	.word	0x000000ff
        /*037c*/ 	.word	0x000000a0
        /*0380*/ 	.short	0x0100
        /*0382*/ 	.byte	0x08
	.zero		1


	//   ....[41]....
        /*0384*/ 	.word	0x000008a0
        /*0388*/ 	.word	0x000000ff
        /*038c*/ 	.word	0x000001e8
        /*0390*/ 	.short	0x0100
        /*0392*/ 	.byte	0x08
	.zero		1


	//   ....[42]....
        /*0394*/ 	.word	0x000008b0
        /*0398*/ 	.word	0x000000ff
        /*039c*/ 	.word	0x000000a8
        /*03a0*/ 	.short	0x0100
        /*03a2*/ 	.byte	0x08
	.zero		1


	//   ....[43]....
        /*03a4*/ 	.word	0x000008c0
        /*03a8*/ 	.word	0x000000ff
        /*03ac*/ 	.word	0x000001f0
        /*03b0*/ 	.short	0x0100
        /*03b2*/ 	.byte	0x08
	.zero		1


	//   ....[44]....
        /*03b4*/ 	.word	0x000008d0
        /*03b8*/ 	.word	0x000000ff
        /*03bc*/ 	.word	0x000000b0
        /*03c0*/ 	.short	0x0100
        /*03c2*/ 	.byte	0x08
	.zero		1


	//   ....[45]....
        /*03c4*/ 	.word	0x000008e0
        /*03c8*/ 	.word	0x000000ff
        /*03cc*/ 	.word	0x000001f8
        /*03d0*/ 	.short	0x0100
        /*03d2*/ 	.byte	0x08
	.zero		1


	//   ....[46]....
        /*03d4*/ 	.word	0x000008f0
        /*03d8*/ 	.word	0x000000ff
        /*03dc*/ 	.word	0x000000b8
        /*03e0*/ 	.short	0x0100
        /*03e2*/ 	.byte	0x08
	.zero		1


	//   ....[47]....
        /*03e4*/ 	.word	0x00000900
        /*03e8*/ 	.word	0x000000ff
        /*03ec*/ 	.word	0x00000200
        /*03f0*/ 	.short	0x0100
        /*03f2*/ 	.byte	0x08
	.zero		1


	//   ....[48]....
        /*03f4*/ 	.word	0x00000910
        /*03f8*/ 	.word	0x000000ff
        /*03fc*/ 	.word	0x000000c0
        /*0400*/ 	.short	0x0100
        /*0402*/ 	.byte	0x08
	.zero		1


	//   ....[49]....
        /*0404*/ 	.word	0x00000920
        /*0408*/ 	.word	0x000000ff
        /*040c*/ 	.word	0x00000208
        /*0410*/ 	.short	0x0100
        /*0412*/ 	.byte	0x08
	.zero		1


	//   ....[50]....
        /*0414*/ 	.word	0x00000930
        /*0418*/ 	.word	0x000000ff
        /*041c*/ 	.word	0x000000c8
        /*0420*/ 	.short	0x0100
        /*0422*/ 	.byte	0x08
	.zero		1


	//   ....[51]....
        /*0424*/ 	.word	0x00000940
        /*0428*/ 	.word	0x000000ff
        /*042c*/ 	.word	0x00000210
        /*0430*/ 	.short	0x0100
        /*0432*/ 	.byte	0x08
	.zero		1


	//   ....[52]....
        /*0434*/ 	.word	0x00000950
        /*0438*/ 	.word	0x000000ff
        /*043c*/ 	.word	0x000000d0
        /*0440*/ 	.short	0x0100
        /*0442*/ 	.byte	0x08
	.zero		1


	//   ....[53]....
        /*0444*/ 	.word	0x00000960
        /*0448*/ 	.word	0x000000ff
        /*044c*/ 	.word	0x00000218
        /*0450*/ 	.short	0x0100
        /*0452*/ 	.byte	0x08
	.zero		1


	//   ....[54]....
        /*0454*/ 	.word	0x00000970
        /*0458*/ 	.word	0x000000ff
        /*045c*/ 	.word	0x000000d8
        /*0460*/ 	.short	0x0100
        /*0462*/ 	.byte	0x08
	.zero		1


	//   ....[55]....
        /*0464*/ 	.word	0x00000980
        /*0468*/ 	.word	0x000000ff
        /*046c*/ 	.word	0x00000220
        /*0470*/ 	.short	0x0100
        /*0472*/ 	.byte	0x08
	.zero		1


	//   ....[56]....
        /*0474*/ 	.word	0x00000990
        /*0478*/ 	.word	0x000000ff
        /*047c*/ 	.word	0x000000e0
        /*0480*/ 	.short	0x0100
        /*0482*/ 	.byte	0x08
	.zero		1


	//   ....[57]....
        /*0484*/ 	.word	0x000009a0
        /*0488*/ 	.word	0x000000ff
        /*048c*/ 	.word	0x00000228
        /*0490*/ 	.short	0x0100
        /*0492*/ 	.byte	0x08
	.zero		1


	//   ....[58]....
        /*0494*/ 	.word	0x000009b0
        /*0498*/ 	.word	0x000000ff
        /*049c*/ 	.word	0x000000e8
        /*04a0*/ 	.short	0x0100
        /*04a2*/ 	.byte	0x08
	.zero		1


	//   ....[59]....
        /*04a4*/ 	.word	0x000009c0
        /*04a8*/ 	.word	0x000000ff
        /*04ac*/ 	.word	0x00000230
        /*04b0*/ 	.short	0x0100
        /*04b2*/ 	.byte	0x08
	.zero		1


	//   ....[60]....
        /*04b4*/ 	.word	0x000009d0
        /*04b8*/ 	.word	0x000000ff
        /*04bc*/ 	.word	0x000000f0
        /*04c0*/ 	.short	0x0100
        /*04c2*/ 	.byte	0x08
	.zero		1


	//   ....[61]....
        /*04c4*/ 	.word	0x000009e0
        /*04c8*/ 	.word	0x000000ff
        /*04cc*/ 	.word	0x00000238
        /*04d0*/ 	.short	0x0100
        /*04d2*/ 	.byte	0x08
	.zero		1


	//   ....[62]....
        /*04d4*/ 	.word	0x000009f0
        /*04d8*/ 	.word	0x000000ff
        /*04dc*/ 	.word	0x000000f8
        /*04e0*/ 	.short	0x0100
        /*04e2*/ 	.byte	0x08
	.zero		1


	//   ....[63]....
        /*04e4*/ 	.word	0x00000a00
        /*04e8*/ 	.word	0x000000ff
        /*04ec*/ 	.word	0x00000240
        /*04f0*/ 	.short	0x0100
        /*04f2*/ 	.byte	0x08
	.zero		1


	//   ....[64]....
        /*04f4*/ 	.word	0x00000a10
        /*04f8*/ 	.word	0x000000ff
        /*04fc*/ 	.word	0x00000100
        /*0500*/ 	.short	0x0100
        /*0502*/ 	.byte	0x08
	.zero		1


	//   ....[65]....
        /*0504*/ 	.word	0x00000a20
        /*0508*/ 	.word	0x000000ff
        /*050c*/ 	.word	0x00000248
        /*0510*/ 	.short	0x0100
        /*0512*/ 	.byte	0x08
	.zero		1


	//   ....[66]....
        /*0514*/ 	.word	0x00000a30
        /*0518*/ 	.word	0x000000ff
        /*051c*/ 	.word	0x00000108
        /*0520*/ 	.short	0x0100
        /*0522*/ 	.byte	0x08
	.zero		1


	//   ....[67]....
        /*0524*/ 	.word	0x00000a40
        /*0528*/ 	.word	0x000000ff
        /*052c*/ 	.word	0x00000250
        /*0530*/ 	.short	0x0100
        /*0532*/ 	.byte	0x08
	.zero		1


	//   ....[68]....
        /*0534*/ 	.word	0x00000a50
        /*0538*/ 	.word	0x000000ff
        /*053c*/ 	.word	0x00000110
        /*0540*/ 	.short	0x0100
        /*0542*/ 	.byte	0x08
	.zero		1


	//   ....[69]....
        /*0544*/ 	.word	0x00000a60
        /*0548*/ 	.word	0x000000ff
        /*054c*/ 	.word	0x00000258
        /*0550*/ 	.short	0x0100
        /*0552*/ 	.byte	0x08
	.zero		1


	//   ....[70]....
        /*0554*/ 	.word	0x00000a70
        /*0558*/ 	.word	0x000000ff
        /*055c*/ 	.word	0x00000118
        /*0560*/ 	.short	0x0100
        /*0562*/ 	.byte	0x08
	.zero		1


	//   ....[71]....
        /*0564*/ 	.word	0x00000a80
        /*0568*/ 	.word	0x000000ff
        /*056c*/ 	.word	0x00000260
        /*0570*/ 	.short	0x0100
        /*0572*/ 	.byte	0x08
	.zero		1


	//   ....[72]....
        /*0574*/ 	.word	0x00000a90
        /*0578*/ 	.word	0x000000ff
        /*057c*/ 	.word	0x00000120
        /*0580*/ 	.short	0x0100
        /*0582*/ 	.byte	0x08
	.zero		1


	//   ....[73]....
        /*0584*/ 	.word	0x00000aa0
        /*0588*/ 	.word	0x000000ff
        /*058c*/ 	.word	0x00000268
        /*0590*/ 	.short	0x0100
        /*0592*/ 	.byte	0x08
	.zero		1


	//   ....[74]....
        /*0594*/ 	.word	0x00000ab0
        /*0598*/ 	.word	0x000000ff
        /*059c*/ 	.word	0x00000128
        /*05a0*/ 	.short	0x0100
        /*05a2*/ 	.byte	0x08
	.zero		1


	//   ....[75]....
        /*05a4*/ 	.word	0x00000ac0
        /*05a8*/ 	.word	0x000000ff
        /*05ac*/ 	.word	0x00000270
        /*05b0*/ 	.short	0x0100
        /*05b2*/ 	.byte	0x08
	.zero		1


	//   ....[76]....
        /*05b4*/ 	.word	0x00000ad0
        /*05b8*/ 	.word	0x000000ff
        /*05bc*/ 	.word	0x00000130
        /*05c0*/ 	.short	0x0100
        /*05c2*/ 	.byte	0x08
	.zero		1


	//   ....[77]....
        /*05c4*/ 	.word	0x00000ae0
        /*05c8*/ 	.word	0x000000ff
        /*05cc*/ 	.word	0x00000278
        /*05d0*/ 	.short	0x0100
        /*05d2*/ 	.byte	0x08
	.zero		1


	//   ....[78]....
        /*05d4*/ 	.word	0x00000af0
        /*05d8*/ 	.word	0x000000ff
        /*05dc*/ 	.word	0x00000138
        /*05e0*/ 	.short	0x0100
        /*05e2*/ 	.byte	0x08
	.zero		1


	//   ....[79]....
        /*05e4*/ 	.word	0x00000b00
        /*05e8*/ 	.word	0x000000ff
        /*05ec*/ 	.word	0x00000280
        /*05f0*/ 	.short	0x0100
        /*05f2*/ 	.byte	0x08
	.zero		1


	//   ....[80]....
        /*05f4*/ 	.word	0x00000b10
        /*05f8*/ 	.word	0x000000ff
        /*05fc*/ 	.word	0x00000140
        /*0600*/ 	.short	0x0100
        /*0602*/ 	.byte	0x08
	.zero		1


	//   ....[81]....
        /*0604*/ 	.word	0x00000b20
        /*0608*/ 	.word	0x000000ff
        /*060c*/ 	.word	0x00000288
        /*0610*/ 	.short	0x0100
        /*0612*/ 	.byte	0x08
	.zero		1


	//   ....[82]....
        /*0614*/ 	.word	0x00000c50
        /*0618*/ 	.word	0x000000ff
        /*061c*/ 	.word	0x00000290
        /*0620*/ 	.short	0x0100
        /*0622*/ 	.byte	0x09
	.zero		1


	//   ....[83]....
        /*0624*/ 	.word	0x00000c60
        /*0628*/ 	.word	0x000000ff
        /*062c*/ 	.word	0x00000298
        /*0630*/ 	.short	0x0100
        /*0632*/ 	.byte	0x09
	.zero		1


	//   ....[84]....
        /*0634*/ 	.word	0x00000d40
        /*0638*/ 	.word	0x000000ff
        /*063c*/ 	.word	0x000002a0
        /*0640*/ 	.short	0x0100
        /*0642*/ 	.byte	0x08
	.zero		1


	//   ....[85]....
        /*0644*/ 	.word	0x00000d50
        /*0648*/ 	.word	0x000000ff
        /*064c*/ 	.word	0x000002a8
        /*0650*/ 	.short	0x0100
        /*0652*/ 	.byte	0x08
	.zero		1


	//   ....[86]....
        /*0654*/ 	.word	0x00000e80
        /*0658*/ 	.word	0x000000ff
        /*065c*/ 	.word	0x000002b0
        /*0660*/ 	.short	0x0100
        /*0662*/ 	.byte	0x08
	.zero		1


	//   ....[87]....
        /*0664*/ 	.word	0x00000e90
        /*0668*/ 	.word	0x000000ff
        /*066c*/ 	.word	0x000002c0
        /*0670*/ 	.short	0x0100
        /*0672*/ 	.byte	0x08
	.zero		1


	//   ....[88]....
        /*0674*/ 	.word	0x00000ea0
        /*0678*/ 	.word	0x000000ff
        /*067c*/ 	.word	0x000002b8
        /*0680*/ 	.short	0x0100
        /*0682*/ 	.byte	0x08
	.zero		1


	//   ....[89]....
        /*0684*/ 	.word	0x00000eb0
        /*0688*/ 	.word	0x000000ff
        /*068c*/ 	.word	0x000002c8
        /*0690*/ 	.short	0x0100
        /*0692*/ 	.byte	0x08
	.zero		1


	//   ....[90]....
        /*0694*/ 	.word	0x00000fd0
        /*0698*/ 	.word	0x000000ff
        /*069c*/ 	.word	0x000002d0
        /*06a0*/ 	.short	0x0100
        /*06a2*/ 	.byte	0x09
	.zero		1


	//   ....[91]....
        /*06a4*/ 	.word	0x00000fe0
        /*06a8*/ 	.word	0x000000ff
        /*06ac*/ 	.word	0x000002f0
        /*06b0*/ 	.short	0x0100
        /*06b2*/ 	.byte	0x09
	.zero		1


	//   ....[92]....
        /*06b4*/ 	.word	0x00000ff0
        /*06b8*/ 	.word	0x000000ff
        /*06bc*/ 	.word	0x000002d8
        /*06c0*/ 	.short	0x0100
        /*06c2*/ 	.byte	0x09
	.zero		1


	//   ....[93]....
        /*06c4*/ 	.word	0x00001000
        /*06c8*/ 	.word	0x000000ff
        /*06cc*/ 	.word	0x000002f8
        /*06d0*/ 	.short	0x0100
        /*06d2*/ 	.byte	0x09
	.zero		1


	//   ....[94]....
        /*06d4*/ 	.word	0x00001010
        /*06d8*/ 	.word	0x000000ff
        /*06dc*/ 	.word	0x000002e0
        /*06e0*/ 	.short	0x0100
        /*06e2*/ 	.byte	0x09
	.zero		1


	//   ....[95]....
        /*06e4*/ 	.word	0x00001020
        /*06e8*/ 	.word	0x000000ff
        /*06ec*/ 	.word	0x00000300
        /*06f0*/ 	.short	0x0100
        /*06f2*/ 	.byte	0x09
	.zero		1


	//   ....[96]....
        /*06f4*/ 	.word	0x00001030
        /*06f8*/ 	.word	0x000000ff
        /*06fc*/ 	.word	0x000002e8
        /*0700*/ 	.short	0x0100
        /*0702*/ 	.byte	0x09
	.zero		1


	//   ....[97]....
        /*0704*/ 	.word	0x00001040
        /*0708*/ 	.word	0x000000ff
        /*070c*/ 	.word	0x00000308
        /*0710*/ 	.short	0x0100
        /*0712*/ 	.byte	0x09
	.zero		1


	//   ....[98]....
        /*0714*/ 	.word	0x00001130
        /*0718*/ 	.word	0x000000ff
        /*071c*/ 	.word	0x00000310
        /*0720*/ 	.short	0x0100
        /*0722*/ 	.byte	0x08
	.zero		1


	//   ....[99]....
        /*0724*/ 	.word	0x00001140
        /*0728*/ 	.word	0x000000ff
        /*072c*/ 	.word	0x00000320
        /*0730*/ 	.short	0x0100
        /*0732*/ 	.byte	0x08
	.zero		1


	//   ....[100]....
        /*0734*/ 	.word	0x00001150
        /*0738*/ 	.word	0x000000ff
        /*073c*/ 	.word	0x00000318
        /*0740*/ 	.short	0x0100
        /*0742*/ 	.byte	0x08
	.zero		1


	//   ....[101]....
        /*0744*/ 	.word	0x00001160
        /*0748*/ 	.word	0x000000ff
        /*074c*/ 	.word	0x00000328
        /*0750*/ 	.short	0x0100
        /*0752*/ 	.byte	0x08
	.zero		1


	//   ....[102]....
        /*0754*/ 	.word	0x00001250
        /*0758*/ 	.word	0x000000ff
        /*075c*/ 	.word	0x00000330
        /*0760*/ 	.short	0x0100
        /*0762*/ 	.byte	0x06
	.zero		1


	//   ....[103]....
        /*0764*/ 	.word	0x00001c60
        /*0768*/ 	.word	0x00000003
        /*076c*/ 	.word	0x00000320
        /*0770*/ 	.short	0x010a
        /*0772*/ 	.byte	0xff
	.zero		1


	//   ....[104]....
        /*0774*/ 	.word	0x00001c90
        /*0778*/ 	.word	0x00000003
        /*077c*/ 	.word	0x00000310
        /*0780*/ 	.short	0x0101
        /*0782*/ 	.byte	0xff
	.zero		1


	//   ....[105]....
        /*0784*/ 	.word	0x00001d90
        /*0788*/ 	.word	0x000000ff
        /*078c*/ 	.word	0x00000148
        /*0790*/ 	.short	0x010a
        /*0792*/ 	.byte	0x08
	.zero		1


	//   ....[106]....
        /*0794*/ 	.word	0x00001e60
        /*0798*/ 	.word	0x000000ff
        /*079c*/ 	.word	0x00000148
        /*07a0*/ 	.short	0x010a
        /*07a2*/ 	.byte	0x21
	.zero		1


	//   ....[107]....
        /*07a4*/ 	.word	0x00002010
        /*07a8*/ 	.word	0x000000ff
        /*07ac*/ 	.word	0x00000148
        /*07b0*/ 	.short	0x010a
        /*07b2*/ 	.byte	0x08
	.zero		1


	//   ....[108]....
        /*07b4*/ 	.word	0x00002110
        /*07b8*/ 	.word	0x000000ff
        /*07bc*/ 	.word	0x000002a8
        /*07c0*/ 	.short	0x0101
        /*07c2*/ 	.byte	0x04
	.zero		1


	//   ....[109]....
        /*07c4*/ 	.word	0x00002130
        /*07c8*/ 	.word	0x000000ff
        /*07cc*/ 	.word	0x00000148
        /*07d0*/ 	.short	0x010a
        /*07d2*/ 	.byte	0x08
	.zero		1


	//   ....[110]....
        /*07d4*/ 	.word	0x000021b0
        /*07d8*/ 	.word	0x000000ff
        /*07dc*/ 	.word	0x00000148
        /*07e0*/ 	.short	0x010a
        /*07e2*/ 	.byte	0x11
	.zero		1


	//   ....[111]....
        /*07e4*/ 	.word	0x00002340
        /*07e8*/ 	.word	0x000000ff
        /*07ec*/ 	.word	0x00000148
        /*07f0*/ 	.short	0x010a
        /*07f2*/ 	.byte	0x08
	.zero		1


	//   ....[112]....
        /*07f4*/ 	.word	0x00002490
        /*07f8*/ 	.word	0x00000002
        /*07fc*/ 	.word	0x000002b0
        /*0800*/ 	.short	0x010a
        /*0802*/ 	.byte	0xff
	.zero		1


	//   ....[113]....
        /*0804*/ 	.word	0x00002550
        /*0808*/ 	.word	0x00000002
        /*080c*/ 	.word	0x00000000
        /*0810*/ 	.short	0x0101
        /*0812*/ 	.byte	0xff
	.zero		1


	//   ....[114]....
        /*0814*/ 	.word	0x00002ab0
        /*0818*/ 	.word	0x000000ff
        /*081c*/ 	.word	0x00000000
        /*0820*/ 	.short	0x010a
        /*0822*/ 	.byte	0x05
	.zero		1


	//   ....[115]....
        /*0824*/ 	.word	0x00002b40
        /*0828*/ 	.word	0x000000ff
        /*082c*/ 	.word	0x00000000
        /*0830*/ 	.short	0x010a
        /*0832*/ 	.byte	0x05
	.zero		1


	//   ....[116]....
        /*0834*/ 	.word	0x00002bd0
        /*0838*/ 	.word	0x000000ff
        /*083c*/ 	.word	0x00000000
        /*0840*/ 	.short	0x010a
        /*0842*/ 	.byte	0x05
	.zero		1


	//   ....[117]....
        /*0844*/ 	.word	0x00002c60
        /*0848*/ 	.word	0x000000ff
        /*084c*/ 	.word	0x00000000
        /*0850*/ 	.short	0x010a
        /*0852*/ 	.byte	0x05
	.zero		1


	//   ....[118]....
        /*0854*/ 	.word	0x00002cf0
        /*0858*/ 	.word	0x000000ff
        /*085c*/ 	.word	0x00000000
        /*0860*/ 	.short	0x010a
        /*0862*/ 	.byte	0x05
	.zero		1


	//   ....[119]....
        /*0864*/ 	.word	0x00002d80
        /*0868*/ 	.word	0x000000ff
        /*086c*/ 	.word	0x00000000
        /*0870*/ 	.short	0x010a
        /*0872*/ 	.byte	0x05
	.zero		1


	//   ....[120]....
        /*0874*/ 	.word	0x00002e10
        /*0878*/ 	.word	0x000000ff
        /*087c*/ 	.word	0x00000000
        /*0880*/ 	.short	0x010a
        /*0882*/ 	.byte	0x05
	.zero		1


	//   ....[121]....
        /*0884*/ 	.word	0x00002ea0
        /*0888*/ 	.word	0x000000ff
        /*088c*/ 	.word	0x00000000
        /*0890*/ 	.short	0x010a
        /*0892*/ 	.byte	0x05
	.zero		1


	//   ....[122]....
        /*0894*/ 	.word	0x00002f30
        /*0898*/ 	.word	0x000000ff
        /*089c*/ 	.word	0x00000000
        /*08a0*/ 	.short	0x010a
        /*08a2*/ 	.byte	0x05
	.zero		1


	//   ....[123]....
        /*08a4*/ 	.word	0x00002fc0
        /*08a8*/ 	.word	0x000000ff
        /*08ac*/ 	.word	0x00000000
        /*08b0*/ 	.short	0x010a
        /*08b2*/ 	.byte	0x05
	.zero		1


	//   ....[124]....
        /*08b4*/ 	.word	0x00003050
        /*08b8*/ 	.word	0x000000ff
        /*08bc*/ 	.word	0x00000000
        /*08c0*/ 	.short	0x010a
        /*08c2*/ 	.byte	0x05
	.zero		1


	//   ....[125]....
        /*08c4*/ 	.word	0x000030e0
        /*08c8*/ 	.word	0x000000ff
        /*08cc*/ 	.word	0x00000000
        /*08d0*/ 	.short	0x010a
        /*08d2*/ 	.byte	0x05
	.zero		1


	//   ....[126]....
        /*08d4*/ 	.word	0x00003170
        /*08d8*/ 	.word	0x000000ff
        /*08dc*/ 	.word	0x00000000
        /*08e0*/ 	.short	0x010a
        /*08e2*/ 	.byte	0x05
	.zero		1


	//   ....[127]....
        /*08e4*/ 	.word	0x00003200
        /*08e8*/ 	.word	0x000000ff
        /*08ec*/ 	.word	0x00000000
        /*08f0*/ 	.short	0x010a
        /*08f2*/ 	.byte	0x05
	.zero		1


	//   ....[128]....
        /*08f4*/ 	.word	0x00003290
        /*08f8*/ 	.word	0x000000ff
        /*08fc*/ 	.word	0x00000000
        /*0900*/ 	.short	0x010a
        /*0902*/ 	.byte	0x05
	.zero		1


	//   ....[129]....
        /*0904*/ 	.word	0x00003320
        /*0908*/ 	.word	0x000000ff
        /*090c*/ 	.word	0x00000000
        /*0910*/ 	.short	0x010a
        /*0912*/ 	.byte	0x05
	.zero		1


	//   ....[130]....
        /*0914*/ 	.word	0x000033b0
        /*0918*/ 	.word	0x000000ff
        /*091c*/ 	.word	0x00000000
        /*0920*/ 	.short	0x010a
        /*0922*/ 	.byte	0x05
	.zero		1


	//   ....[131]....
        /*0924*/ 	.word	0x00003440
        /*0928*/ 	.word	0x000000ff
        /*092c*/ 	.word	0x00000000
        /*0930*/ 	.short	0x010a
        /*0932*/ 	.byte	0x05
	.zero		1


	//   ....[132]....
        /*0934*/ 	.word	0x000034d0
        /*0938*/ 	.word	0x000000ff
        /*093c*/ 	.word	0x00000000
        /*0940*/ 	.short	0x010a
        /*0942*/ 	.byte	0x05
	.zero		1


	//   ....[133]....
        /*0944*/ 	.word	0x00003560
        /*0948*/ 	.word	0x000000ff
        /*094c*/ 	.word	0x00000000
        /*0950*/ 	.short	0x010a
        /*0952*/ 	.byte	0x05
	.zero		1


	//   ....[134]....
        /*0954*/ 	.word	0x000035f0
        /*0958*/ 	.word	0x000000ff
        /*095c*/ 	.word	0x00000000
        /*0960*/ 	.short	0x010a
        /*0962*/ 	.byte	0x05
	.zero		1


	//   ....[135]....
        /*0964*/ 	.word	0x00003680
        /*0968*/ 	.word	0x000000ff
        /*096c*/ 	.word	0x00000000
        /*0970*/ 	.short	0x010a
        /*0972*/ 	.byte	0x05
	.zero		1


	//   ....[136]....
        /*0974*/ 	.word	0x00003710
        /*0978*/ 	.word	0x000000ff
        /*097c*/ 	.word	0x00000000
        /*0980*/ 	.short	0x010a
        /*0982*/ 	.byte	0x05
	.zero		1


	//   ....[137]....
        /*0984*/ 	.word	0x000037a0
        /*0988*/ 	.word	0x000000ff
        /*098c*/ 	.word	0x00000000
        /*0990*/ 	.short	0x010a
        /*0992*/ 	.byte	0x05
	.zero		1


	//   ....[138]....
        /*0994*/ 	.word	0x00003830
        /*0998*/ 	.word	0x000000ff
        /*099c*/ 	.word	0x00000000
        /*09a0*/ 	.short	0x010a
        /*09a2*/ 	.byte	0x05
	.zero		1


	//   ....[139]....
        /*09a4*/ 	.word	0x000038c0
        /*09a8*/ 	.word	0x000000ff
        /*09ac*/ 	.word	0x00000000
        /*09b0*/ 	.short	0x010a
        /*09b2*/ 	.byte	0x05
	.zero		1


	//   ....[140]....
        /*09b4*/ 	.word	0x00003950
        /*09b8*/ 	.word	0x000000ff
        /*09bc*/ 	.word	0x00000000
        /*09c0*/ 	.short	0x010a
        /*09c2*/ 	.byte	0x05
	.zero		1


	//   ....[141]....
        /*09c4*/ 	.word	0x000039e0
        /*09c8*/ 	.word	0x000000ff
        /*09cc*/ 	.word	0x00000000
        /*09d0*/ 	.short	0x010a
        /*09d2*/ 	.byte	0x05
	.zero		1


	//   ....[142]....
        /*09d4*/ 	.word	0x00003a70
        /*09d8*/ 	.word	0x000000ff
        /*09dc*/ 	.word	0x00000000
        /*09e0*/ 	.short	0x010a
        /*09e2*/ 	.byte	0x05
	.zero		1


	//   ....[143]....
        /*09e4*/ 	.word	0x00003b00
        /*09e8*/ 	.word	0x000000ff
        /*09ec*/ 	.word	0x00000000
        /*09f0*/ 	.short	0x010a
        /*09f2*/ 	.byte	0x05
	.zero		1


	//   ....[144]....
        /*09f4*/ 	.word	0x00003b90
        /*09f8*/ 	.word	0x000000ff
        /*09fc*/ 	.word	0x00000000
        /*0a00*/ 	.short	0x010a
        /*0a02*/ 	.byte	0x05
	.zero		1


	//   ....[145]....
        /*0a04*/ 	.word	0x00003c20
        /*0a08*/ 	.word	0x000000ff
        /*0a0c*/ 	.word	0x00000000
        /*0a10*/ 	.short	0x010a
        /*0a12*/ 	.byte	0x05
	.zero		1


	//   ....[146]....
        /*0a14*/ 	.word	0x00003cb0
        /*0a18*/ 	.word	0x000000ff
        /*0a1c*/ 	.word	0x00000000
        /*0a20*/ 	.short	0x010a
        /*0a22*/ 	.byte	0x05
	.zero		1


	//   ....[147]....
        /*0a24*/ 	.word	0x00003d40
        /*0a28*/ 	.word	0x000000ff
        /*0a2c*/ 	.word	0x00000000
        /*0a30*/ 	.short	0x010a
        /*0a32*/ 	.byte	0x05
	.zero		1


	//   ....[148]....
        /*0a34*/ 	.word	0x00003dd0
        /*0a38*/ 	.word	0x000000ff
        /*0a3c*/ 	.word	0x00000000
        /*0a40*/ 	.short	0x010a
        /*0a42*/ 	.byte	0x05
	.zero		1


	//   ....[149]....
        /*0a44*/ 	.word	0x00003e60
        /*0a48*/ 	.word	0x000000ff
        /*0a4c*/ 	.word	0x00000000
        /*0a50*/ 	.short	0x010a
        /*0a52*/ 	.byte	0x05
	.zero		1


	//   ....[150]....
        /*0a54*/ 	.word	0x00003ef0
        /*0a58*/ 	.word	0x000000ff
        /*0a5c*/ 	.word	0x00000000
        /*0a60*/ 	.short	0x010a
        /*0a62*/ 	.byte	0x05
	.zero		1


	//   ....[151]....
        /*0a64*/ 	.word	0x00003f80
        /*0a68*/ 	.word	0x000000ff
        /*0a6c*/ 	.word	0x00000000
        /*0a70*/ 	.short	0x010a
        /*0a72*/ 	.byte	0x05
	.zero		1


	//   ....[152]....
        /*0a74*/ 	.word	0x00004010
        /*0a78*/ 	.word	0x000000ff
        /*0a7c*/ 	.word	0x00000000
        /*0a80*/ 	.short	0x010a
        /*0a82*/ 	.byte	0x05
	.zero		1


	//   ....[153]....
        /*0a84*/ 	.word	0x000040a0
        /*0a88*/ 	.word	0x000000ff
        /*0a8c*/ 	.word	0x00000000
        /*0a90*/ 	.short	0x010a
        /*0a92*/ 	.byte	0x05
	.zero		1


	//   ....[154]....
        /*0a94*/ 	.word	0x00004140
        /*0a98*/ 	.word	0x00000000
        /*0a9c*/ 	.word	0x00000000
        /*0aa0*/ 	.short	0x010a
        /*0aa2*/ 	.byte	0xff
	.zero		1


	//   ....[155]....
        /*0aa4*/ 	.word	0x00004270
        /*0aa8*/ 	.word	0x00000000
        /*0aac*/ 	.word	0x00000310
        /*0ab0*/ 	.short	0x010a
        /*0ab2*/ 	.byte	0xff
	.zero		1


	//   ....[156]....
        /*0ab4*/ 	.word	0x000042e0
        /*0ab8*/ 	.word	0x00000004
        /*0abc*/ 	.word	0x00000000
        /*0ac0*/ 	.short	0x0101
        /*0ac2*/ 	.byte	0xff
	.zero		1


	//   ....[157]....
        /*0ac4*/ 	.word	0x00004300
        /*0ac8*/ 	.word	0x000000ff
        /*0acc*/ 	.word	0x000002c0
        /*0ad0*/ 	.short	0x010a
        /*0ad2*/ 	.byte	0x05
	.zero		1


	//   ....[158]....
        /*0ad4*/ 	.word	0x00004420
        /*0ad8*/ 	.word	0x00000000
        /*0adc*/ 	.word	0x000002b0
        /*0ae0*/ 	.short	0x010a
        /*0ae2*/ 	.byte	0xff
	.zero		1


	//   ....[159]....
        /*0ae4*/ 	.word	0x00004520
        /*0ae8*/ 	.word	0x00000000
        /*0aec*/ 	.word	0x00000000
        /*0af0*/ 	.short	0x0101
        /*0af2*/ 	.byte	0xff
	.zero		1


	//   ....[160]....
        /*0af4*/ 	.word	0x000045b0
        /*0af8*/ 	.word	0x000000ff
        /*0afc*/ 	.word	0x000002c0
        /*0b00*/ 	.short	0x0106
        /*0b02*/ 	.byte	0x05
	.zero		1


	//   ....[161]....
        /*0b04*/ 	.word	0x000045d0
        /*0b08*/ 	.word	0x000000ff
        /*0b0c*/ 	.word	0x000002c0
        /*0b10*/ 	.short	0x010a
        /*0b12*/ 	.byte	0x05
	.zero		1


	//   ....[162]....
        /*0b14*/ 	.word	0x00004660
        /*0b18*/ 	.word	0x000000ff
        /*0b1c*/ 	.word	0x000002c0
        /*0b20*/ 	.short	0x0106
        /*0b22*/ 	.byte	0x04
	.zero		1


	//   ....[163]....
        /*0b24*/ 	.word	0x000046a0
        /*0b28*/ 	.word	0x00000000
        /*0b2c*/ 	.word	0x000002c0
        /*0b30*/ 	.short	0x010a
        /*0b32*/ 	.byte	0xff
	.zero		1


	//   ....[164]....
        /*0b34*/ 	.word	0x000048e0
        /*0b38*/ 	.word	0x000000ff
        /*0b3c*/ 	.word	0x00000008
        /*0b40*/ 	.short	0x010a
        /*0b42*/ 	.byte	0x06
	.zero		1


	//   ....[165]....
        /*0b44*/ 	.word	0x00004900
        /*0b48*/ 	.word	0x000000ff
        /*0b4c*/ 	.word	0x00000008
        /*0b50*/ 	.short	0x010a
        /*0b52*/ 	.byte	0x06
	.zero		1


	//   ....[166]....
        /*0b54*/ 	.word	0x00004a90
        /*0b58*/ 	.word	0x000000ff
        /*0b5c*/ 	.word	0x00000008
        /*0b60*/ 	.short	0x010a
        /*0b62*/ 	.byte	0x06
	.zero		1


	//   ....[167]....
        /*0b64*/ 	.word	0x00004ab0
        /*0b68*/ 	.word	0x000000ff
        /*0b6c*/ 	.word	0x00000008
        /*0b70*/ 	.short	0x010a
        /*0b72*/ 	.byte	0x06
	.zero		1


	//   ....[168]....
        /*0b74*/ 	.word	0x00004b70
        /*0b78*/ 	.word	0x000000ff
        /*0b7c*/ 	.word	0x00000000
        /*0b80*/ 	.short	0x0101
        /*0b82*/ 	.byte	0x07
	.zero		1


	//   ....[169]....
        /*0b84*/ 	.word	0x00004e50
        /*0b88*/ 	.word	0x00000000
        /*0b8c*/ 	.word	0x000002b0
        /*0b90*/ 	.short	0x010a
        /*0b92*/ 	.byte	0xff
	.zero		1


	//   ....[170]....
        /*0b94*/ 	.word	0x00004f10
        /*0b98*/ 	.word	0x00000000
        /*0b9c*/ 	.word	0x00000000
        /*0ba0*/ 	.short	0x0101
        /*0ba2*/ 	.byte	0xff
	.zero		1


	//   ....[171]....
        /*0ba4*/ 	.word	0x00004fc0
        /*0ba8*/ 	.word	0x000000ff
        /*0bac*/ 	.word	0x00000000
        /*0bb0*/ 	.short	0x010a
        /*0bb2*/ 	.byte	0x06
	.zero		1


	//   ....[172]....
        /*0bb4*/ 	.word	0x00004fd0
        /*0bb8*/ 	.word	0x000000ff
        /*0bbc*/ 	.word	0x000002f0
        /*0bc0*/ 	.short	0x010a
        /*0bc2*/ 	.byte	0x0b
	.zero		1


	//   ....[173]....
        /*0bc4*/ 	.word	0x00005090
        /*0bc8*/ 	.word	0x000000ff
        /*0bcc*/ 	.word	0x00000000
        /*0bd0*/ 	.short	0x010a
        /*0bd2*/ 	.byte	0x09
	.zero		1


	//   ....[174]....
        /*0bd4*/ 	.word	0x000051d0
        /*0bd8*/ 	.word	0x000000ff
        /*0bdc*/ 	.word	0x00000000
        /*0be0*/ 	.short	0x010a
        /*0be2*/ 	.byte	0x06
	.zero		1


	//   ....[175]....
        /*0be4*/ 	.word	0x000053d0
        /*0be8*/ 	.word	0x000000ff
        /*0bec*/ 	.word	0x00000000
        /*0bf0*/ 	.short	0x010a
        /*0bf2*/ 	.byte	0x07
	.zero		1


	//   ....[176]....
        /*0bf4*/ 	.word	0x00005460
        /*0bf8*/ 	.word	0x000000ff
        /*0bfc*/ 	.word	0x00000000
        /*0c00*/ 	.short	0x010a
        /*0c02*/ 	.byte	0x07
	.zero		1


	//   ....[177]....
        /*0c04*/ 	.word	0x000054f0
        /*0c08*/ 	.word	0x000000ff
        /*0c0c*/ 	.word	0x00000000
        /*0c10*/ 	.short	0x010a
        /*0c12*/ 	.byte	0x07
	.zero		1


	//   ....[178]....
        /*0c14*/ 	.word	0x00005590
        /*0c18*/ 	.word	0x00000000
        /*0c1c*/ 	.word	0x00000000
        /*0c20*/ 	.short	0x010a
        /*0c22*/ 	.byte	0xff
	.zero		1


	//   ....[179]....
        /*0c24*/ 	.word	0x000055d0
        /*0c28*/ 	.word	0x00000000
        /*0c2c*/ 	.word	0x00000000
        /*0c30*/ 	.short	0x010a
        /*0c32*/ 	.byte	0xff
	.zero		1


	//   ....[180]....
        /*0c34*/ 	.word	0x00005640
        /*0c38*/ 	.word	0x000000ff
        /*0c3c*/ 	.word	0x00000000
        /*0c40*/ 	.short	0x0101
        /*0c42*/ 	.byte	0x05
	.zero		1


	//   ....[181]....
        /*0c44*/ 	.word	0x00005680
        /*0c48*/ 	.word	0x000000ff
        /*0c4c*/ 	.word	0x00000330
        /*0c50*/ 	.short	0x010a
        /*0c52*/ 	.byte	0x08
	.zero		1


	//   ....[182]....
        /*0c54*/ 	.word	0x000056d0
        /*0c58*/ 	.word	0x000000ff
        /*0c5c*/ 	.word	0x00000000
        /*0c60*/ 	.short	0x0101
        /*0c62*/ 	.byte	0x05
	.zero		1


	//   ....[183]....
        /*0c64*/ 	.word	0x00005ae0
        /*0c68*/ 	.word	0x00000000
        /*0c6c*/ 	.word	0x000002b0
        /*0c70*/ 	.short	0x010a
        /*0c72*/ 	.byte	0xff
	.zero		1


	//   ....[184]....
        /*0c74*/ 	.word	0x00005bd0
        /*0c78*/ 	.word	0x00000000
        /*0c7c*/ 	.word	0x00000000
        /*0c80*/ 	.short	0x0101
        /*0c82*/ 	.byte	0xff
	.zero		1


	//   ....[185]....
        /*0c84*/ 	.word	0x00005ef0
        /*0c88*/ 	.word	0x000000ff
        /*0c8c*/ 	.word	0x000002a8
        /*0c90*/ 	.short	0x010a
        /*0c92*/ 	.byte	0x06
	.zero		1


	//   ....[186]....
        /*0c94*/ 	.word	0x00006070
        /*0c98*/ 	.word	0x000000ff
        /*0c9c*/ 	.word	0x00000298
        /*0ca0*/ 	.short	0x010a
        /*0ca2*/ 	.byte	0x06
	.zero		1


	//   ....[187]....
        /*0ca4*/ 	.word	0x000063a0
        /*0ca8*/ 	.word	0x000000ff
        /*0cac*/ 	.word	0x00000290
        /*0cb0*/ 	.short	0x010b
        /*0cb2*/ 	.byte	0x06
	.zero		1


	//   ....[188]....
        /*0cb4*/ 	.word	0x000063c0
        /*0cb8*/ 	.word	0x000000ff
        /*0cbc*/ 	.word	0x00000000
        /*0cc0*/ 	.short	0x0101
        /*0cc2*/ 	.byte	0x25
	.zero		1


	//   ....[189]....
        /*0cc4*/ 	.word	0x00006400
        /*0cc8*/ 	.word	0x00000000
        /*0ccc*/ 	.word	0x00000298
        /*0cd0*/ 	.short	0x010a
        /*0cd2*/ 	.byte	0xff
	.zero		1


	//   ....[190]....
        /*0cd4*/ 	.word	0x00006730
        /*0cd8*/ 	.word	0x00000000
        /*0cdc*/ 	.word	0x000002b0
        /*0ce0*/ 	.short	0x010a
        /*0ce2*/ 	.byte	0xff
	.zero		1


	//   ....[191]....
        /*0ce4*/ 	.word	0x00006840
        /*0ce8*/ 	.word	0x00000000
        /*0cec*/ 	.word	0x00000000
        /*0cf0*/ 	.short	0x0101
        /*0cf2*/ 	.byte	0xff
	.zero		1


	//   ....[192]....
        /*0cf4*/ 	.word	0x000071e0
        /*0cf8*/ 	.word	0x000000ff
        /*0cfc*/ 	.word	0x00000290
        /*0d00*/ 	.short	0x010a
        /*0d02*/ 	.byte	0x2b
	.zero		1


	//   ....[193]....
        /*0d04*/ 	.word	0x000071f0
        /*0d08*/ 	.word	0x000000b5
        /*0d0c*/ 	.word	0x000002d0
        /*0d10*/ 	.short	0x010a
        /*0d12*/ 	.byte	0xff
	.zero		1


	//   ....[194]....
        /*0d14*/ 	.word	0x00007380
        /*0d18*/ 	.word	0x000000ff
        /*0d1c*/ 	.word	0x00000290
        /*0d20*/ 	.short	0x010a
        /*0d22*/ 	.byte	0x2b
	.zero		1


	//   ....[195]....
        /*0d24*/ 	.word	0x00007480
        /*0d28*/ 	.word	0x000000ff
        /*0d2c*/ 	.word	0x00000000
        /*0d30*/ 	.short	0x0101
        /*0d32*/ 	.byte	0x04
	.zero		1


	//   ....[196]....
        /*0d34*/ 	.word	0x000074e0
        /*0d38*/ 	.word	0x000000b5
        /*0d3c*/ 	.word	0x000002d0
        /*0d40*/ 	.short	0x010a
        /*0d42*/ 	.byte	0xff
	.zero		1


	//   ....[197]....
        /*0d44*/ 	.word	0x00007780
        /*0d48*/ 	.word	0x000000b5
        /*0d4c*/ 	.word	0x00000000
        /*0d50*/ 	.short	0x0101
        /*0d52*/ 	.byte	0xff
	.zero		1


	//   ....[198]....
        /*0d54*/ 	.word	0x00008940
        /*0d58*/ 	.word	0x00000003
        /*0d5c*/ 	.word	0x00000320
        /*0d60*/ 	.short	0x010a
        /*0d62*/ 	.byte	0xff
	.zero		1


	//   ....[199]....
        /*0d64*/ 	.word	0x000089a0
        /*0d68*/ 	.word	0x00000002
        /*0d6c*/ 	.word	0x00000148
        /*0d70*/ 	.short	0x010a
        /*0d72*/ 	.byte	0xff
	.zero		1


	//   ....[200]....
        /*0d74*/ 	.word	0x00008a00
        /*0d78*/ 	.word	0x00000002
        /*0d7c*/ 	.word	0x00000148
        /*0d80*/ 	.short	0x010a
        /*0d82*/ 	.byte	0xff
	.zero		1


	//   ....[201]....
        /*0d84*/ 	.word	0x00008a50
        /*0d88*/ 	.word	0x00000002
        /*0d8c*/ 	.word	0x000002b0
        /*0d90*/ 	.short	0x010a
        /*0d92*/ 	.byte	0xff
	.zero		1


	//   ....[202]....
        /*0d94*/ 	.word	0x00008ab0
        /*0d98*/ 	.word	0x00000000
        /*0d9c*/ 	.word	0x00000000
        /*0da0*/ 	.short	0x010a
        /*0da2*/ 	.byte	0xff
	.zero		1


	//   ....[203]....
        /*0da4*/ 	.word	0x00008b10
        /*0da8*/ 	.word	0x00000000
        /*0dac*/ 	.word	0x00000000
        /*0db0*/ 	.short	0x010a
        /*0db2*/ 	.byte	0xff
	.zero		1


	//   ....[204]....
        /*0db4*/ 	.word	0x00008b70
        /*0db8*/ 	.word	0x00000000
        /*0dbc*/ 	.word	0x00000000
        /*0dc0*/ 	.short	0x010a
        /*0dc2*/ 	.byte	0xff
	.zero		1


	//   ....[205]....
        /*0dc4*/ 	.word	0x00008bd0
        /*0dc8*/ 	.word	0x00000000
        /*0dcc*/ 	.word	0x00000000
        /*0dd0*/ 	.short	0x010a
        /*0dd2*/ 	.byte	0xff
	.zero		1


	//   ....[206]....
        /*0dd4*/ 	.word	0x00008c30
        /*0dd8*/ 	.word	0x00000000
        /*0ddc*/ 	.word	0x00000000
        /*0de0*/ 	.short	0x010a
        /*0de2*/ 	.byte	0xff
	.zero		1


	//   ....[207]....
        /*0de4*/ 	.word	0x00008c90
        /*0de8*/ 	.word	0x00000000
        /*0dec*/ 	.word	0x00000000
        /*0df0*/ 	.short	0x010a
        /*0df2*/ 	.byte	0xff
	.zero		1


	//   ....[208]....
        /*0df4*/ 	.word	0x00008cf0
        /*0df8*/ 	.word	0x00000000
        /*0dfc*/ 	.word	0x00000000
        /*0e00*/ 	.short	0x010a
        /*0e02*/ 	.byte	0xff
	.zero		1


	//   ....[209]....
        /*0e04*/ 	.word	0x00008d50
        /*0e08*/ 	.word	0x00000000
        /*0e0c*/ 	.word	0x00000000
        /*0e10*/ 	.short	0x010a
        /*0e12*/ 	.byte	0xff
	.zero		1


	//   ....[210]....
        /*0e14*/ 	.word	0x00008db0
        /*0e18*/ 	.word	0x00000000
        /*0e1c*/ 	.word	0x00000000
        /*0e20*/ 	.short	0x010a
        /*0e22*/ 	.byte	0xff
	.zero		1


	//   ....[211]....
        /*0e24*/ 	.word	0x00008e10
        /*0e28*/ 	.word	0x00000000
        /*0e2c*/ 	.word	0x00000000
        /*0e30*/ 	.short	0x010a
        /*0e32*/ 	.byte	0xff
	.zero		1


	//   ....[212]....
        /*0e34*/ 	.word	0x00008e70
        /*0e38*/ 	.word	0x00000000
        /*0e3c*/ 	.word	0x00000000
        /*0e40*/ 	.short	0x010a
        /*0e42*/ 	.byte	0xff
	.zero		1


	//   ....[213]....
        /*0e44*/ 	.word	0x00008ed0
        /*0e48*/ 	.word	0x00000000
        /*0e4c*/ 	.word	0x00000000
        /*0e50*/ 	.short	0x010a
        /*0e52*/ 	.byte	0xff
	.zero		1


	//   ....[214]....
        /*0e54*/ 	.word	0x00008f30
        /*0e58*/ 	.word	0x00000000
        /*0e5c*/ 	.word	0x00000000
        /*0e60*/ 	.short	0x010a
        /*0e62*/ 	.byte	0xff
	.zero		1


	//   ....[215]....
        /*0e64*/ 	.word	0x00008f90
        /*0e68*/ 	.word	0x00000000
        /*0e6c*/ 	.word	0x00000000
        /*0e70*/ 	.short	0x010a
        /*0e72*/ 	.byte	0xff
	.zero		1


	//   ....[216]....
        /*0e74*/ 	.word	0x00008ff0
        /*0e78*/ 	.word	0x00000000
        /*0e7c*/ 	.word	0x00000000
        /*0e80*/ 	.short	0x010a
        /*0e82*/ 	.byte	0xff
	.zero		1


	//   ....[217]....
        /*0e84*/ 	.word	0x00009050
        /*0e88*/ 	.word	0x00000000
        /*0e8c*/ 	.word	0x00000000
        /*0e90*/ 	.short	0x010a
        /*0e92*/ 	.byte	0xff
	.zero		1


	//   ....[218]....
        /*0e94*/ 	.word	0x000090b0
        /*0e98*/ 	.word	0x00000000
        /*0e9c*/ 	.word	0x00000000
        /*0ea0*/ 	.short	0x010a
        /*0ea2*/ 	.byte	0xff
	.zero		1


	//   ....[219]....
        /*0ea4*/ 	.word	0x00009110
        /*0ea8*/ 	.word	0x00000000
        /*0eac*/ 	.word	0x00000000
        /*0eb0*/ 	.short	0x010a
        /*0eb2*/ 	.byte	0xff
	.zero		1


	//   ....[220]....
        /*0eb4*/ 	.word	0x00009170
        /*0eb8*/ 	.word	0x00000000
        /*0ebc*/ 	.word	0x00000000
        /*0ec0*/ 	.short	0x010a
        /*0ec2*/ 	.byte	0xff
	.zero		1


	//   ....[221]....
        /*0ec4*/ 	.word	0x000091d0
        /*0ec8*/ 	.word	0x00000000
        /*0ecc*/ 	.word	0x00000000
        /*0ed0*/ 	.short	0x010a
        /*0ed2*/ 	.byte	0xff
	.zero		1


	//   ....[222]....
        /*0ed4*/ 	.word	0x00009230
        /*0ed8*/ 	.word	0x00000000
        /*0edc*/ 	.word	0x00000000
        /*0ee0*/ 	.short	0x010a
        /*0ee2*/ 	.byte	0xff
	.zero		1


	//   ....[223]....
        /*0ee4*/ 	.word	0x00009290
        /*0ee8*/ 	.word	0x00000000
        /*0eec*/ 	.word	0x00000000
        /*0ef0*/ 	.short	0x010a
        /*0ef2*/ 	.byte	0xff
	.zero		1


	//   ....[224]....
        /*0ef4*/ 	.word	0x000092f0
        /*0ef8*/ 	.word	0x00000000
        /*0efc*/ 	.word	0x00000000
        /*0f00*/ 	.short	0x010a
        /*0f02*/ 	.byte	0xff
	.zero		1


	//   ....[225]....
        /*0f04*/ 	.word	0x00009350
        /*0f08*/ 	.word	0x00000000
        /*0f0c*/ 	.word	0x00000000
        /*0f10*/ 	.short	0x010a
        /*0f12*/ 	.byte	0xff
	.zero		1


	//   ....[226]....
        /*0f14*/ 	.word	0x000093b0
        /*0f18*/ 	.word	0x00000000
        /*0f1c*/ 	.word	0x00000000
        /*0f20*/ 	.short	0x010a
        /*0f22*/ 	.byte	0xff
	.zero		1


	//   ....[227]....
        /*0f24*/ 	.word	0x00009410
        /*0f28*/ 	.word	0x00000000
        /*0f2c*/ 	.word	0x00000000
        /*0f30*/ 	.short	0x010a
        /*0f32*/ 	.byte	0xff
	.zero		1


	//   ....[228]....
        /*0f34*/ 	.word	0x00009470
        /*0f38*/ 	.word	0x00000000
        /*0f3c*/ 	.word	0x00000000
        /*0f40*/ 	.short	0x010a
        /*0f42*/ 	.byte	0xff
	.zero		1


	//   ....[229]....
        /*0f44*/ 	.word	0x000094d0
        /*0f48*/ 	.word	0x00000000
        /*0f4c*/ 	.word	0x00000000
        /*0f50*/ 	.short	0x010a
        /*0f52*/ 	.byte	0xff
	.zero		1


	//   ....[230]....
        /*0f54*/ 	.word	0x00009530
        /*0f58*/ 	.word	0x00000000
        /*0f5c*/ 	.word	0x00000000
        /*0f60*/ 	.short	0x010a
        /*0f62*/ 	.byte	0xff
	.zero		1


	//   ....[231]....
        /*0f64*/ 	.word	0x00009590
        /*0f68*/ 	.word	0x00000000
        /*0f6c*/ 	.word	0x00000000
        /*0f70*/ 	.short	0x010a
        /*0f72*/ 	.byte	0xff
	.zero		1


	//   ....[232]....
        /*0f74*/ 	.word	0x000095f0
        /*0f78*/ 	.word	0x00000000
        /*0f7c*/ 	.word	0x00000000
        /*0f80*/ 	.short	0x010a
        /*0f82*/ 	.byte	0xff
	.zero		1


	//   ....[233]....
        /*0f84*/ 	.word	0x00009650
        /*0f88*/ 	.word	0x00000000
        /*0f8c*/ 	.word	0x00000000
        /*0f90*/ 	.short	0x010a
        /*0f92*/ 	.byte	0xff
	.zero		1


	//   ....[234]....
        /*0f94*/ 	.word	0x000096b0
        /*0f98*/ 	.word	0x00000000
        /*0f9c*/ 	.word	0x00000000
        /*0fa0*/ 	.short	0x010a
        /*0fa2*/ 	.byte	0xff
	.zero		1


	//   ....[235]....
        /*0fa4*/ 	.word	0x00009710
        /*0fa8*/ 	.word	0x00000000
        /*0fac*/ 	.word	0x00000000
        /*0fb0*/ 	.short	0x010a
        /*0fb2*/ 	.byte	0xff
	.zero		1


	//   ....[236]....
        /*0fb4*/ 	.word	0x00009770
        /*0fb8*/ 	.word	0x00000000
        /*0fbc*/ 	.word	0x00000000
        /*0fc0*/ 	.short	0x010a
        /*0fc2*/ 	.byte	0xff
	.zero		1


	//   ....[237]....
        /*0fc4*/ 	.word	0x000097d0
        /*0fc8*/ 	.word	0x00000000
        /*0fcc*/ 	.word	0x00000000
        /*0fd0*/ 	.short	0x010a
        /*0fd2*/ 	.byte	0xff
	.zero		1


	//   ....[238]....
        /*0fd4*/ 	.word	0x00009830
        /*0fd8*/ 	.word	0x00000000
        /*0fdc*/ 	.word	0x00000000
        /*0fe0*/ 	.short	0x010a
        /*0fe2*/ 	.byte	0xff
	.zero		1


	//   ....[239]....
        /*0fe4*/ 	.word	0x00009890
        /*0fe8*/ 	.word	0x00000000
        /*0fec*/ 	.word	0x00000000
        /*0ff0*/ 	.short	0x010a
        /*0ff2*/ 	.byte	0xff
	.zero		1


	//   ....[240]....
        /*0ff4*/ 	.word	0x000098f0
        /*0ff8*/ 	.word	0x00000000
        /*0ffc*/ 	.word	0x00000000
        /*1000*/ 	.short	0x010a
        /*1002*/ 	.byte	0xff
	.zero		1


	//   ....[241]....
        /*1004*/ 	.word	0x00009950
        /*1008*/ 	.word	0x00000000
        /*100c*/ 	.word	0x00000000
        /*1010*/ 	.short	0x010a
        /*1012*/ 	.byte	0xff
	.zero		1


	//   ....[242]....
        /*1014*/ 	.word	0x000099a0
        /*1018*/ 	.word	0x00000000
        /*101c*/ 	.word	0x00000310
        /*1020*/ 	.short	0x010a
        /*1022*/ 	.byte	0xff
	.zero		1


	//   ....[243]....
        /*1024*/ 	.word	0x00009a00
        /*1028*/ 	.word	0x00000000
        /*102c*/ 	.word	0x000002c0
        /*1030*/ 	.short	0x010a
        /*1032*/ 	.byte	0xff
	.zero		1


	//   ....[244]....
        /*1034*/ 	.word	0x00009a50
        /*1038*/ 	.word	0x00000000
        /*103c*/ 	.word	0x000002b0
        /*1040*/ 	.short	0x010a
        /*1042*/ 	.byte	0xff
	.zero		1


	//   ....[245]....
        /*1044*/ 	.word	0x00009ab0
        /*1048*/ 	.word	0x00000000
        /*104c*/ 	.word	0x000002c0
        /*1050*/ 	.short	0x010a
        /*1052*/ 	.byte	0xff
	.zero		1


	//   ....[246]....
        /*1054*/ 	.word	0x00009b10
        /*1058*/ 	.word	0x00000004
        /*105c*/ 	.word	0x00000008
        /*1060*/ 	.short	0x010a
        /*1062*/ 	.byte	0xff
	.zero		1


	//   ....[247]....
        /*1064*/ 	.word	0x00009bf0
        /*1068*/ 	.word	0x00000002
        /*106c*/ 	.word	0x00000008
        /*1070*/ 	.short	0x010a
        /*1072*/ 	.byte	0xff
	.zero		1


	//   ....[248]....
        /*1074*/ 	.word	0x00009c40
        /*1078*/ 	.word	0x00000000
        /*107c*/ 	.word	0x000002b0
        /*1080*/ 	.short	0x010a
        /*1082*/ 	.byte	0xff
	.zero		1


	//   ....[249]....
        /*1084*/ 	.word	0x00009ca0
        /*1088*/ 	.word	0x00000000
        /*108c*/ 	.word	0x000002f0
        /*1090*/ 	.short	0x010a
        /*1092*/ 	.byte	0xff
	.zero		1


	//   ....[250]....
        /*1094*/ 	.word	0x00009d00
        /*1098*/ 	.word	0x00000000
        /*109c*/ 	.word	0x00000000
        /*10a0*/ 	.short	0x010a
        /*10a2*/ 	.byte	0xff
	.zero		1


	//   ....[251]....
        /*10a4*/ 	.word	0x00009d60
        /*10a8*/ 	.word	0x00000000
        /*10ac*/ 	.word	0x00000000
        /*10b0*/ 	.short	0x010a
        /*10b2*/ 	.byte	0xff
	.zero		1


	//   ....[252]....
        /*10b4*/ 	.word	0x00009dc0
        /*10b8*/ 	.word	0x00000000
        /*10bc*/ 	.word	0x00000000
        /*10c0*/ 	.short	0x010a
        /*10c2*/ 	.byte	0xff
	.zero		1


	//   ....[253]....
        /*10c4*/ 	.word	0x00009e20
        /*10c8*/ 	.word	0x00000000
        /*10cc*/ 	.word	0x00000000
        /*10d0*/ 	.short	0x010a
        /*10d2*/ 	.byte	0xff
	.zero		1


	//   ....[254]....
        /*10d4*/ 	.word	0x00009e80
        /*10d8*/ 	.word	0x00000000
        /*10dc*/ 	.word	0x00000330
        /*10e0*/ 	.short	0x010a
        /*10e2*/ 	.byte	0xff
	.zero		1


	//   ....[255]....
        /*10e4*/ 	.word	0x00009ed0
        /*10e8*/ 	.word	0x00000000
        /*10ec*/ 	.word	0x000002b0
        /*10f0*/ 	.short	0x010a
        /*10f2*/ 	.byte	0xff
	.zero		1


	//   ....[0]....
        /*10f4*/ 	.word	0x00009f30
        /*10f8*/ 	.word	0x00000000
        /*10fc*/ 	.word	0x000002a8
        /*1100*/ 	.short	0x010a
        /*1102*/ 	.byte	0xff
	.zero		1


	//   ....[1]....
        /*1104*/ 	.word	0x00009f90
        /*1108*/ 	.word	0x00000003
        /*110c*/ 	.word	0x00000298
        /*1110*/ 	.short	0x010a
        /*1112*/ 	.byte	0xff
	.zero		1


	//   ....[2]....
        /*1114*/ 	.word	0x00009fe0
        /*1118*/ 	.word	0x00000000
        /*111c*/ 	.word	0x000002b0
        /*1120*/ 	.short	0x010a
        /*1122*/ 	.byte	0xff
	.zero		1


	//   ....[3]....
        /*1124*/ 	.word	0x0000a040
        /*1128*/ 	.word	0x00000000
        /*112c*/ 	.word	0x00000290
        /*1130*/ 	.short	0x010a
        /*1132*/ 	.byte	0xff
	.zero		1


	//   ....[4]....
        /*1134*/ 	.word	0x0000a090
        /*1138*/ 	.word	0x000000b5
        /*113c*/ 	.word	0x000002d0
        /*1140*/ 	.short	0x010a
        /*1142*/ 	.byte	0xff
	.zero		1


	//----- nvinfo : EIATTR_NUM_MBARRIERS
	.align		4
.L_47:
        /*1144*/ 	.byte	0x03, 0x38
        /*1146*/ 	.short	0x0067


	//----- nvinfo : EIATTR_EXIT_INSTR_OFFSETS
	.align		4
        /*1148*/ 	.byte	0x04, 0x1c
        /*114a*/ 	.short	(.L_49 - .L_48)


	//   ....[0]....
.L_48:
        /*114c*/ 	.word	0x00004170


	//   ....[1]....
        /*1150*/ 	.word	0x00004670


	//   ....[2]....
        /*1154*/ 	.word	0x000046d0


	//   ....[3]....
        /*1158*/ 	.word	0x00005900


	//   ....[4]....
        /*115c*/ 	.word	0x00006430


	//   ....[5]....
        /*1160*/ 	.word	0x00006470


	//   ....[6]....
        /*1164*/ 	.word	0x00008930


	//----- nvinfo : EIATTR_MAX_THREADS
	.align		4
.L_49:
        /*1168*/ 	.byte	0x04, 0x05
        /*116a*/ 	.short	(.L_51 - .L_50)
.L_50:
        /*116c*/ 	.word	0x00000100
        /*1170*/ 	.word	0x00000001
        /*1174*/ 	.word	0x00000001


	//----- nvinfo : EIATTR_CRS_STACK_SIZE
	.align		4
.L_51:
        /*1178*/ 	.byte	0x04, 0x1e
        /*117a*/ 	.short	(.L_53 - .L_52)
.L_52:
        /*117c*/ 	.word	0x00000000


	//----- nvinfo : EIATTR_CBANK_PARAM_SIZE
	.align		4
.L_53:
        /*1180*/ 	.byte	0x03, 0x19
        /*1182*/ 	.short	0x0800


	//----- nvinfo : EIATTR_PARAM_CBANK
	.align		4
        /*1184*/ 	.byte	0x04, 0x0a
        /*1186*/ 	.short	(.L_55 - .L_54)
	.align		4
.L_54:
        /*1188*/ 	.word	index@(.nv.constant0._ZN7cutlass13device_kernelINS_4gemm6kernel13GemmUniversalIN4cute5tupleIJiiiiEEENS1_10collective13CollectiveMmaINS1_35MainloopSm100TmaUmmaWarpSpecializedILi41ELi2ELi4ENS5_IJNS4_1CILi2EEENSA_ILi1EEESC_EEEEENS5_IJNSA_ILi256EEENSA_ILi64EEENSA_ILi32EEEEEENS_12float_e4m3_tENS5_IJlSC_lEEESJ_SK_NS4_8TiledMMAINS4_8MMA_AtomIJNS4_10MMA_TraitsINS4_25SM100_MMA_F8F6F4_2x1SM_SSEJSJ_SJ_fSF_SG_NS4_17integral_constantINS4_4UMMA5MajorELSR_0EEESS_NSP_INSQ_7ScaleInELST_0EEESU_EEEEEENS4_6LayoutINS5_IJSC_SC_SC_EEENS5_IJNSA_ILi0EEESZ_SZ_EEEEENS5_IJNS4_10UnderscoreES12_S12_EEEEENS4_18SM100_TMA_2SM_LOADENS4_14ComposedLayoutINS4_7SwizzleILi1ELi4ELi3EEENS4_18smem_ptr_flag_bitsILi8EEENSX_INS5_IJNSA_ILi8EEESH_EEENS5_IJSH_SC_EEEEEEEvNS4_8identityES15_S1F_vS1G_EENS_8epilogue10collective18CollectiveEpilogueINS1I_23Sm100TmaWarpSpecializedILi1ELi1ELi64ELb0ELb0EEEJNS5_IJNSA_ILi128EEESG_SH_EEENS5_IJNSX_IS1N_SC_EENSX_ISG_SC_EEEEESJ_SK_SJ_SK_NS1I_6fusion15FusionCallbacksIS1M_NS1S_17LinearCombinationISJ_fSJ_fLNS_15FloatRoundStyleE2EEES1O_S1R_JEEENS4_5SM1004TMEM4LOAD26SM100_TMEM_LOAD_32dp32b64xENS4_13SM90_TMA_LOADENS16_INS17_ILi2ELi4ELi3EEES1A_NSX_INS5_IJS1B_SG_EEENS5_IJSG_SC_EEEEEEENS4_39AutoVectorizingCopyWithAssumedAlignmentILi128EEENS4_14SM90_TMA_STOREES27_S29_S29_EEEvvEEEEvNT_6ParamsE)
        /*118c*/ 	.short	0x0380
        /*118e*/ 	.short	0x0800


	//----- nvinfo : EIATTR_SW_WAR
	.align		4
.L_55:
        /*1190*/ 	.byte	0x04, 0x36
        /*1192*/ 	.short	(.L_57 - .L_56)
.L_56:
        /*1194*/ 	.word	0x00000008
.L_57:


//--------------------- .nv.callgraph             --------------------------
	.section	.nv.callgraph,"",@"SHT_CUDA_CALLGRAPH"
	.align	4
	.sectionentsize	8
	.align		4
        /*0000*/ 	.word	0x00000000
	.align		4
        /*0004*/ 	.word	0xffffffff
	.align		4
        /*0008*/ 	.word	index@(_ZN7cutlass13device_kernelINS_4gemm6kernel13GemmUniversalIN4cute5tupleIJiiiiEEENS1_10collective13CollectiveMmaINS1_35MainloopSm100TmaUmmaWarpSpecializedILi41ELi2ELi4ENS5_IJNS4_1CILi2EEENSA_ILi1EEESC_EEEEENS5_IJNSA_ILi256EEENSA_ILi64EEENSA_ILi32EEEEEENS_12float_e4m3_tENS5_IJlSC_lEEESJ_SK_NS4_8TiledMMAINS4_8MMA_AtomIJNS4_10MMA_TraitsINS4_25SM100_MMA_F8F6F4_2x1SM_SSEJSJ_SJ_fSF_SG_NS4_17integral_constantINS4_4UMMA5MajorELSR_0EEESS_NSP_INSQ_7ScaleInELST_0EEESU_EEEEEENS4_6LayoutINS5_IJSC_SC_SC_EEENS5_IJNSA_ILi0EEESZ_SZ_EEEEENS5_IJNS4_10UnderscoreES12_S12_EEEEENS4_18SM100_TMA_2SM_LOADENS4_14ComposedLayoutINS4_7SwizzleILi1ELi4ELi3EEENS4_18smem_ptr_flag_bitsILi8EEENSX_INS5_IJNSA_ILi8EEESH_EEENS5_IJSH_SC_EEEEEEEvNS4_8identityES15_S1F_vS1G_EENS_8epilogue10collective18CollectiveEpilogueINS1I_23Sm100TmaWarpSpecializedILi1ELi1ELi64ELb0ELb0EEEJNS5_IJNSA_ILi128EEESG_SH_EEENS5_IJNSX_IS1N_SC_EENSX_ISG_SC_EEEEESJ_SK_SJ_SK_NS1I_6fusion15FusionCallbacksIS1M_NS1S_17LinearCombinationISJ_fSJ_fLNS_15FloatRoundStyleE2EEES1O_S1R_JEEENS4_5SM1004TMEM4LOAD26SM100_TMEM_LOAD_32dp32b64xENS4_13SM90_TMA_LOADENS16_INS17_ILi2ELi4ELi3EEES1A_NSX_INS5_IJS1B_SG_EEENS5_IJSG_SC_EEEEEEENS4_39AutoVectorizingCopyWithAssumedAlignmentILi128EEENS4_14SM90_TMA_STOREES27_S29_S29_EEEvvEEEEvNT_6ParamsE)
	.align		4
        /*000c*/ 	.word	index@(__assertfail)
	.align		4
        /*0010*/ 	.word	0x00000000
	.align		4
        /*0014*/ 	.word	0xfffffffe
	.align		4
        /*0018*/ 	.word	0x00000000
	.align		4
        /*001c*/ 	.word	0xfffffffd
	.align		4
        /*0020*/ 	.word	0x00000000
	.align		4
        /*0024*/ 	.word	0xfffffffc


//--------------------- .nv.constant4             --------------------------
	.section	.nv.constant4,"a",@progbits
	.align	8
	.align		8
.nv.constant4:
        /*0000*/ 	.dword	__assertfail
	.align		8
        /*0008*/ 	.dword	__unnamed_1
	.align		8
        /*0010*/ 	.dword	__unnamed_2
	.align		8
        /*0018*/ 	.dword	_ZN40_INTERNAL_de99daff_4_k_cu_90de4235_326624cuda3std3__45__cpo5beginE
	.align		8
        /*0020*/ 	.dword	_ZN40_INTERNAL_de99daff_4_k_cu_90de4235_326624cuda3std3__45__cpo3endE
	.align		8
        /*0028*/ 	.dword	_ZN40_INTERNAL_de99daff_4_k_cu_90de4235_326624cuda3std3__45__cpo6cbeginE
	.align		8
        /*0030*/ 	.dword	_ZN40_INTERNAL_de99daff_4_k_cu_90de4235_326624cuda3std3__45__cpo4cendE
	.align		8
        /*0038*/ 	.dword	_ZN40_INTERNAL_de99daff_4_k_cu_90de4235_326624cuda3std3__442_GLOBAL__N__de99daff_4_k_cu_90de4235_326626ignoreE
	.align		8
        /*0040*/ 	.dword	_ZN40_INTERNAL_de99daff_4_k_cu_90de4235_326624cuda3std3__419piecewise_constructE
	.align		8
        /*0048*/ 	.dword	_ZN40_INTERNAL_de99daff_4_k_cu_90de4235_326624cuda3std3__48in_placeE
	.align		8
        /*0050*/ 	.dword	_ZN40_INTERNAL_de99daff_4_k_cu_90de4235_326624cuda3std6ranges3__45__cpo4swapE
	.align		8
        /*0058*/ 	.dword	_ZN40_INTERNAL_de99daff_4_k_cu_90de4235_326624cuda3std6ranges3__45__cpo9iter_moveE
	.align		8
        /*0060*/ 	.dword	_ZN40_INTERNAL_de99daff_4_k_cu_90de4235_326624cute7productE
	.align		8
        /*0068*/ 	.dword	_ZN40_INTERNAL_de99daff_4_k_cu_90de4235_326624cute1_E
	.align		8
        /*0070*/ 	.dword	$str$25
	.align		8
        /*0078*/ 	.dword	$str$26
	.align		8
        /*0080*/ 	.dword	$str$27
	.align		8
        /*0088*/ 	.dword	$str$28


//--------------------- .text._ZN7cutlass13device_kernelINS_4gemm6kernel13GemmUniversalIN4cute5tupleIJiiiiEEENS1_10collective13CollectiveMmaINS1_35MainloopSm100TmaUmmaWarpSpecializedILi41ELi2ELi4ENS5_IJNS4_1CILi2EEENSA_ILi1EEESC_EEEEENS5_IJNSA_ILi256EEENSA_ILi64EEENSA_ILi32EEEEEENS_12float_e4m3_tENS5_IJlSC_lEEESJ_SK_NS4_8TiledMMAINS4_8MMA_AtomIJNS4_10MMA_TraitsINS4_25SM100_MMA_F8F6F4_2x1SM_SSEJSJ_SJ_fSF_SG_NS4_17integral_constantINS4_4UMMA5MajorELSR_0EEESS_NSP_INSQ_7ScaleInELST_0EEESU_EEEEEENS4_6LayoutINS5_IJSC_SC_SC_EEENS5_IJNSA_ILi0EEESZ_SZ_EEEEENS5_IJNS4_10UnderscoreES12_S12_EEEEENS4_18SM100_TMA_2SM_LOADENS4_14ComposedLayoutINS4_7SwizzleILi1ELi4ELi3EEENS4_18smem_ptr_flag_bitsILi8EEENSX_INS5_IJNSA_ILi8EEESH_EEENS5_IJSH_SC_EEEEEEEvNS4_8identityES15_S1F_vS1G_EENS_8epilogue10collective18CollectiveEpilogueINS1I_23Sm100TmaWarpSpecializedILi1ELi1ELi64ELb0ELb0EEEJNS5_IJNSA_ILi128EEESG_SH_EEENS5_IJNSX_IS1N_SC_EENSX_ISG_SC_EEEEESJ_SK_SJ_SK_NS1I_6fusion15FusionCallbacksIS1M_NS1S_17LinearCombinationISJ_fSJ_fLNS_15FloatRoundStyleE2EEES1O_S1R_JEEENS4_5SM1004TMEM4LOAD26SM100_TMEM_LOAD_32dp32b64xENS4_13SM90_TMA_LOADENS16_INS17_ILi2ELi4ELi3EEES1A_NSX_INS5_IJS1B_SG_EEENS5_IJSG_SC_EEEEEEENS4_39AutoVectorizingCopyWithAssumedAlignmentILi128EEENS4_14SM90_TMA_STOREES27_S29_S29_EEEvvEEEEvNT_6ParamsE --------------------------
	.section	.text._ZN7cutlass13device_kernelINS_4gemm6kernel13GemmUniversalIN4cute5tupleIJiiiiEEENS1_10collective13CollectiveMmaINS1_35MainloopSm100TmaUmmaWarpSpecializedILi41ELi2ELi4ENS5_IJNS4_1CILi2EEENSA_ILi1EEESC_EEEEENS5_IJNSA_ILi256EEENSA_ILi64EEENSA_ILi32EEEEEENS_12float_e4m3_tENS5_IJlSC_lEEESJ_SK_NS4_8TiledMMAINS4_8MMA_AtomIJNS4_10MMA_TraitsINS4_25SM100_MMA_F8F6F4_2x1SM_SSEJSJ_SJ_fSF_SG_NS4_17integral_constantINS4_4UMMA5MajorELSR_0EEESS_NSP_INSQ_7ScaleInELST_0EEESU_EEEEEENS4_6LayoutINS5_IJSC_SC_SC_EEENS5_IJNSA_ILi0EEESZ_SZ_EEEEENS5_IJNS4_10UnderscoreES12_S12_EEEEENS4_18SM100_TMA_2SM_LOADENS4_14ComposedLayoutINS4_7SwizzleILi1ELi4ELi3EEENS4_18smem_ptr_flag_bitsILi8EEENSX_INS5_IJNSA_ILi8EEESH_EEENS5_IJSH_SC_EEEEEEEvNS4_8identityES15_S1F_vS1G_EENS_8epilogue10collective18CollectiveEpilogueINS1I_23Sm100TmaWarpSpecializedILi1ELi1ELi64ELb0ELb0EEEJNS5_IJNSA_ILi128EEESG_SH_EEENS5_IJNSX_IS1N_SC_EENSX_ISG_SC_EEEEESJ_SK_SJ_SK_NS1I_6fusion15FusionCallbacksIS1M_NS1S_17LinearCombinationISJ_fSJ_fLNS_15FloatRoundStyleE2EEES1O_S1R_JEEENS4_5SM1004TMEM4LOAD26SM100_TMEM_LOAD_32dp32b64xENS4_13SM90_TMA_LOADENS16_INS17_ILi2ELi4ELi3EEES1A_NSX_INS5_IJS1B_SG_EEENS5_IJSG_SC_EEEEEEENS4_39AutoVectorizingCopyWithAssumedAlignmentILi128EEENS4_14SM90_TMA_STOREES27_S29_S29_EEEvvEEEEvNT_6ParamsE,"ax",@progbits
	.align	128
.text._ZN7cutlass13device_kernelINS_4gemm6kernel13GemmUniversalIN4cute5tupleIJiiiiEEENS1_10collective13CollectiveMmaINS1_35MainloopSm100TmaUmmaWarpSpecializedILi41ELi2ELi4ENS5_IJNS4_1CILi2EEENSA_ILi1EEESC_EEEEENS5_IJNSA_ILi256EEENSA_ILi64EEENSA_ILi32EEEEEENS_12float_e4m3_tENS5_IJlSC_lEEESJ_SK_NS4_8TiledMMAINS4_8MMA_AtomIJNS4_10MMA_TraitsINS4_25SM100_MMA_F8F6F4_2x1SM_SSEJSJ_SJ_fSF_SG_NS4_17integral_constantINS4_4UMMA5MajorELSR_0EEESS_NSP_INSQ_7ScaleInELST_0EEESU_EEEEEENS4_6LayoutINS5_IJSC_SC_SC_EEENS5_IJNSA_ILi0EEESZ_SZ_EEEEENS5_IJNS4_10UnderscoreES12_S12_EEEEENS4_18SM100_TMA_2SM_LOADENS4_14ComposedLayoutINS4_7SwizzleILi1ELi4ELi3EEENS4_18smem_ptr_flag_bitsILi8EEENSX_INS5_IJNSA_ILi8EEESH_EEENS5_IJSH_SC_EEEEEEEvNS4_8identityES15_S1F_vS1G_EENS_8epilogue10collective18CollectiveEpilogueINS1I_23Sm100TmaWarpSpecializedILi1ELi1ELi64ELb0ELb0EEEJNS5_IJNSA_ILi128EEESG_SH_EEENS5_IJNSX_IS1N_SC_EENSX_ISG_SC_EEEEESJ_SK_SJ_SK_NS1I_6fusion15FusionCallbacksIS1M_NS1S_17LinearCombinationISJ_fSJ_fLNS_15FloatRoundStyleE2EEES1O_S1R_JEEENS4_5SM1004TMEM4LOAD26SM100_TMEM_LOAD_32dp32b64xENS4_13SM90_TMA_LOADENS16_INS17_ILi2ELi4ELi3EEES1A_NSX_INS5_IJS1B_SG_EEENS5_IJSG_SC_EEEEEEENS4_39AutoVectorizingCopyWithAssumedAlignmentILi128EEENS4_14SM90_TMA_STOREES27_S29_S29_EEEvvEEEEvNT_6ParamsE:
        .type           _ZN7cutlass13device_kernelINS_4gemm6kernel13GemmUniversalIN4cute5tupleIJiiiiEEENS1_10collective13CollectiveMmaINS1_35MainloopSm100TmaUmmaWarpSpecializedILi41ELi2ELi4ENS5_IJNS4_1CILi2EEENSA_ILi1EEESC_EEEEENS5_IJNSA_ILi256EEENSA_ILi64EEENSA_ILi32EEEEEENS_12float_e4m3_tENS5_IJlSC_lEEESJ_SK_NS4_8TiledMMAINS4_8MMA_AtomIJNS4_10MMA_TraitsINS4_25SM100_MMA_F8F6F4_2x1SM_SSEJSJ_SJ_fSF_SG_NS4_17integral_constantINS4_4UMMA5MajorELSR_0EEESS_NSP_INSQ_7ScaleInELST_0EEESU_EEEEEENS4_6LayoutINS5_IJSC_SC_SC_EEENS5_IJNSA_ILi0EEESZ_SZ_EEEEENS5_IJNS4_10UnderscoreES12_S12_EEEEENS4_18SM100_TMA_2SM_LOADENS4_14ComposedLayoutINS4_7SwizzleILi1ELi4ELi3EEENS4_18smem_ptr_flag_bitsILi8EEENSX_INS5_IJNSA_ILi8EEESH_EEENS5_IJSH_SC_EEEEEEEvNS4_8identityES15_S1F_vS1G_EENS_8epilogue10collective18CollectiveEpilogueINS1I_23Sm100TmaWarpSpecializedILi1ELi1ELi64ELb0ELb0EEEJNS5_IJNSA_ILi128EEESG_SH_EEENS5_IJNSX_IS1N_SC_EENSX_ISG_SC_EEEEESJ_SK_SJ_SK_NS1I_6fusion15FusionCallbacksIS1M_NS1S_17LinearCombinationISJ_fSJ_fLNS_15FloatRoundStyleE2EEES1O_S1R_JEEENS4_5SM1004TMEM4LOAD26SM100_TMEM_LOAD_32dp32b64xENS4_13SM90_TMA_LOADENS16_INS17_ILi2ELi4ELi3EEES1A_NSX_INS5_IJS1B_SG_EEENS5_IJSG_SC_EEEEEEENS4_39AutoVectorizingCopyWithAssumedAlignmentILi128EEENS4_14SM90_TMA_STOREES27_S29_S29_EEEvvEEEEvNT_6ParamsE,@function
        .size           _ZN7cutlass13device_kernelINS_4gemm6kernel13GemmUniversalIN4cute5tupleIJiiiiEEENS1_10collective13CollectiveMmaINS1_35MainloopSm100TmaUmmaWarpSpecializedILi41ELi2ELi4ENS5_IJNS4_1CILi2EEENSA_ILi1EEESC_EEEEENS5_IJNSA_ILi256EEENSA_ILi64EEENSA_ILi32EEEEEENS_12float_e4m3_tENS5_IJlSC_lEEESJ_SK_NS4_8TiledMMAINS4_8MMA_AtomIJNS4_10MMA_TraitsINS4_25SM100_MMA_F8F6F4_2x1SM_SSEJSJ_SJ_fSF_SG_NS4_17integral_constantINS4_4UMMA5MajorELSR_0EEESS_NSP_INSQ_7ScaleInELST_0EEESU_EEEEEENS4_6LayoutINS5_IJSC_SC_SC_EEENS5_IJNSA_ILi0EEESZ_SZ_EEEEENS5_IJNS4_10UnderscoreES12_S12_EEEEENS4_18SM100_TMA_2SM_LOADENS4_14ComposedLayoutINS4_7SwizzleILi1ELi4ELi3EEENS4_18smem_ptr_flag_bitsILi8EEENSX_INS5_IJNSA_ILi8EEESH_EEENS5_IJSH_SC_EEEEEEEvNS4_8identityES15_S1F_vS1G_EENS_8epilogue10collective18CollectiveEpilogueINS1I_23Sm100TmaWarpSpecializedILi1ELi1ELi64ELb0ELb0EEEJNS5_IJNSA_ILi128EEESG_SH_EEENS5_IJNSX_IS1N_SC_EENSX_ISG_SC_EEEEESJ_SK_SJ_SK_NS1I_6fusion15FusionCallbacksIS1M_NS1S_17LinearCombinationISJ_fSJ_fLNS_15FloatRoundStyleE2EEES1O_S1R_JEEENS4_5SM1004TMEM4LOAD26SM100_TMEM_LOAD_32dp32b64xENS4_13SM90_TMA_LOADENS16_INS17_ILi2ELi4ELi3EEES1A_NSX_INS5_IJS1B_SG_EEENS5_IJSG_SC_EEEEEEENS4_39AutoVectorizingCopyWithAssumedAlignmentILi128EEENS4_14SM90_TMA_STOREES27_S29_S29_EEEvvEEEEvNT_6ParamsE,(.L_x_261 - _ZN7cutlass13device_kernelINS_4gemm6kernel13GemmUniversalIN4cute5tupleIJiiiiEEENS1_10collective13CollectiveMmaINS1_35MainloopSm100TmaUmmaWarpSpecializedILi41ELi2ELi4ENS5_IJNS4_1CILi2EEENSA_ILi1EEESC_EEEEENS5_IJNSA_ILi256EEENSA_ILi64EEENSA_ILi32EEEEEENS_12float_e4m3_tENS5_IJlSC_lEEESJ_SK_NS4_8TiledMMAINS4_8MMA_AtomIJNS4_10MMA_TraitsINS4_25SM100_MMA_F8F6F4_2x1SM_SSEJSJ_SJ_fSF_SG_NS4_17integral_constantINS4_4UMMA5MajorELSR_0EEESS_NSP_INSQ_7ScaleInELST_0EEESU_EEEEEENS4_6LayoutINS5_IJSC_SC_SC_EEENS5_IJNSA_ILi0EEESZ_SZ_EEEEENS5_IJNS4_10UnderscoreES12_S12_EEEEENS4_18SM100_TMA_2SM_LOADENS4_14ComposedLayoutINS4_7SwizzleILi1ELi4ELi3EEENS4_18smem_ptr_flag_bitsILi8EEENSX_INS5_IJNSA_ILi8EEESH_EEENS5_IJSH_SC_EEEEEEEvNS4_8identityES15_S1F_vS1G_EENS_8epilogue10collective18CollectiveEpilogueINS1I_23Sm100TmaWarpSpecializedILi1ELi1ELi64ELb0ELb0EEEJNS5_IJNSA_ILi128EEESG_SH_EEENS5_IJNSX_IS1N_SC_EENSX_ISG_SC_EEEEESJ_SK_SJ_SK_NS1I_6fusion15FusionCallbacksIS1M_NS1S_17LinearCombinationISJ_fSJ_fLNS_15FloatRoundStyleE2EEES1O_S1R_JEEENS4_5SM1004TMEM4LOAD26SM100_TMEM_LOAD_32dp32b64xENS4_13SM90_TMA_LOADENS16_INS17_ILi2ELi4ELi3EEES1A_NSX_INS5_IJS1B_SG_EEENS5_IJSG_SC_EEEEEEENS4_39AutoVectorizingCopyWithAssumedAlignmentILi128EEENS4_14SM90_TMA_STOREES27_S29_S29_EEEvvEEEEvNT_6ParamsE)
        .other          _ZN7cutlass13device_kernelINS_4gemm6kernel13GemmUniversalIN4cute5tupleIJiiiiEEENS1_10collective13CollectiveMmaINS1_35MainloopSm100TmaUmmaWarpSpecializedILi41ELi2ELi4ENS5_IJNS4_1CILi2EEENSA_ILi1EEESC_EEEEENS5_IJNSA_ILi256EEENSA_ILi64EEENSA_ILi32EEEEEENS_12float_e4m3_tENS5_IJlSC_lEEESJ_SK_NS4_8TiledMMAINS4_8MMA_AtomIJNS4_10MMA_TraitsINS4_25SM100_MMA_F8F6F4_2x1SM_SSEJSJ_SJ_fSF_SG_NS4_17integral_constantINS4_4UMMA5MajorELSR_0EEESS_NSP_INSQ_7ScaleInELST_0EEESU_EEEEEENS4_6LayoutINS5_IJSC_SC_SC_EEENS5_IJNSA_ILi0EEESZ_SZ_EEEEENS5_IJNS4_10UnderscoreES12_S12_EEEEENS4_18SM100_TMA_2SM_LOADENS4_14ComposedLayoutINS4_7SwizzleILi1ELi4ELi3EEENS4_18smem_ptr_flag_bitsILi8EEENSX_INS5_IJNSA_ILi8EEESH_EEENS5_IJSH_SC_EEEEEEEvNS4_8identityES15_S1F_vS1G_EENS_8epilogue10collective18CollectiveEpilogueINS1I_23Sm100TmaWarpSpecializedILi1ELi1ELi64ELb0ELb0EEEJNS5_IJNSA_ILi128EEESG_SH_EEENS5_IJNSX_IS1N_SC_EENSX_ISG_SC_EEEEESJ_SK_SJ_SK_NS1I_6fusion15FusionCallbacksIS1M_NS1S_17LinearCombinationISJ_fSJ_fLNS_15FloatRoundStyleE2EEES1O_S1R_JEEENS4_5SM1004TMEM4LOAD26SM100_TMEM_LOAD_32dp32b64xENS4_13SM90_TMA_LOADENS16_INS17_ILi2ELi4ELi3EEES1A_NSX_INS5_IJS1B_SG_EEENS5_IJSG_SC_EEEEEEENS4_39AutoVectorizingCopyWithAssumedAlignmentILi128EEENS4_14SM90_TMA_STOREES27_S29_S29_EEEvvEEEEvNT_6ParamsE,@"STO_CUDA_ENTRY STV_DEFAULT"
_ZN7cutlass13device_kernelINS_4gemm6kernel13GemmUniversalIN4cute5tupleIJiiiiEEENS1_10collective13CollectiveMmaINS1_35MainloopSm100TmaUmmaWarpSpecializedILi41ELi2ELi4ENS5_IJNS4_1CILi2EEENSA_ILi1EEESC_EEEEENS5_IJNSA_ILi256EEENSA_ILi64EEENSA_ILi32EEEEEENS_12float_e4m3_tENS5_IJlSC_lEEESJ_SK_NS4_8TiledMMAINS4_8MMA_AtomIJNS4_10MMA_TraitsINS4_25SM100_MMA_F8F6F4_2x1SM_SSEJSJ_SJ_fSF_SG_NS4_17integral_constantINS4_4UMMA5MajorELSR_0EEESS_NSP_INSQ_7ScaleInELST_0EEESU_EEEEEENS4_6LayoutINS5_IJSC_SC_SC_EEENS5_IJNSA_ILi0EEESZ_SZ_EEEEENS5_IJNS4_10UnderscoreES12_S12_EEEEENS4_18SM100_TMA_2SM_LOADENS4_14ComposedLayoutINS4_7SwizzleILi1ELi4ELi3EEENS4_18smem_ptr_flag_bitsILi8EEENSX_INS5_IJNSA_ILi8EEESH_EEENS5_IJSH_SC_EEEEEEEvNS4_8identityES15_S1F_vS1G_EENS_8epilogue10collective18CollectiveEpilogueINS1I_23Sm100TmaWarpSpecializedILi1ELi1ELi64ELb0ELb0EEEJNS5_IJNSA_ILi128EEESG_SH_EEENS5_IJNSX_IS1N_SC_EENSX_ISG_SC_EEEEESJ_SK_SJ_SK_NS1I_6fusion15FusionCallbacksIS1M_NS1S_17LinearCombinationISJ_fSJ_fLNS_15FloatRoundStyleE2EEES1O_S1R_JEEENS4_5SM1004TMEM4LOAD26SM100_TMEM_LOAD_32dp32b64xENS4_13SM90_TMA_LOADENS16_INS17_ILi2ELi4ELi3EEES1A_NSX_INS5_IJS1B_SG_EEENS5_IJSG_SC_EEEEEEENS4_39AutoVectorizingCopyWithAssumedAlignmentILi128EEENS4_14SM90_TMA_STOREES27_S29_S29_EEEvvEEEEvNT_6ParamsE:
[----:B------:R-:W1:Y:S01]  /*0000*/  LDC R1, c[0x0][0x37c] ;  /* 0x0000df00ff017b82 */ /* 0x000e620000000800 */
[----:B------:R-:W2:Y:S01]  /*0010*/  S2R R166, SR_TID.X ;  /* 0x0000000000a67919 */ /* 0x000ea20000002100 */
[----:B------:R-:W3:Y:S06]  /*0020*/  LDCU.64 UR6, c[0x0][0x890] ;  /* 0x00011200ff0677ac */ /* 0x000eec0008000a00 */
[----:B------:R-:W4:Y:S01]  /*0030*/  S2UR UR37, SR_CgaCtaId ;  /* 0x00000000002579c3 */ /* 0x000f220000008800 */
[----:B------:R-:W-:Y:S02]  /*0040*/  PRMT R165, RZ, 0x7610, R165 ;  /* 0x00007610ffa57816 */ /* 0x000fe400000000a5 */
[----:B------:R-:W-:Y:S01]  /*0050*/  ELECT P1, URZ, PT ;  /* 0x0000000000ff782f */ /* 0x000fe20003820000 */
[----:B------:R-:W1:Y:S01]  /*0060*/  LDCU.64 UR40, c[0x0][0x358] ;  /* 0x00006b00ff2877ac */ /* 0x000e620008000a00 */
[----:B---3--:R-:W-:-:S04]  /*0070*/  UISETP.NE.U32.AND UP0, UPT, UR6, URZ, UPT ;  /* 0x000000ff0600728c */ /* 0x008fc8000bf05070 */
[----:B------:R-:W-:Y:S02]  /*0080*/  UISETP.NE.AND.EX UP0, UPT, UR7, URZ, UPT, UP0 ;  /* 0x000000ff0700728c */ /* 0x000fe4000bf05300 */
[----:B----4-:R-:W-:Y:S02]  /*0090*/  ULOP3.LUT UR5, UR37, 0x1, URZ, 0xc0, !UPT ;  /* 0x0000000125057892 */ /* 0x010fe4000f8ec0ff */
[----:B------:R-:W-:Y:S01]  /*00a0*/  ULOP3.LUT UR4, UR37, 0x1, URZ, 0x3c, !UPT ;  /* 0x0000000125047892 */ /* 0x000fe2000f8e3cff */
[----:B--2---:R-:W-:-:S05]  /*00b0*/  SHF.R.U32.HI R169, RZ, 0x5, R166 ;  /* 0x00000005ffa97819 */ /* 0x004fca00000116a6 */
[----:B------:R-:W2:Y:S02]  /*00c0*/  SHFL.IDX PT, R0, R169, RZ, 0x1f ;  /* 0x00001fffa9007589 */ /* 0x000ea400000e0000 */
[----:B--2---:R-:W-:Y:S01]  /*00d0*/  R2UR UR10, R0 ;  /* 0x00000000000a72ca */ /* 0x004fe200000e0000 */
[----:B-1----:R-:W-:-:S14]  /*00e0*/  BRA.U UP0, `(.L_x_0) ;  /* 0x00000001002c7547 */ /* 0x002fdc000b800000 */
[----:B------:R-:W1:Y:S02]  /*00f0*/  LDCU.64 UR8, c[0x0][0x888] ;  /* 0x00011100ff0877ac */ /* 0x000e640008000a00 */
[----:B-1----:R-:W-:-:S04]  /*0100*/  UISETP.NE.U32.AND UP0, UPT, UR8, URZ, UPT ;  /* 0x000000ff0800728c */ /* 0x002fc8000bf05070 */
[----:B------:R-:W-:-:S09]  /*0110*/  UISETP.NE.AND.EX UP0, UPT, UR9, URZ, UPT, UP0 ;  /* 0x000000ff0900728c */ /* 0x000fd2000bf05300 */
[----:B------:R-:W-:Y:S05]  /*0120*/  BRA.U !UP0, `(.L_x_1) ;  /* 0x0000000108107547 */ /* 0x000fea000b800000 */
[----:B------:R-:W1:Y:S02]  /*0130*/  LDC.64 R2, c[0x0][0x888] ;  /* 0x00022200ff027b82 */ /* 0x000e640000000a00 */
[----:B-1----:R1:W5:Y:S01]  /*0140*/  LDG.E R81, desc[UR40][R2.64] ;  /* 0x0000002802517981 */ /* 0x002362000c1e1900 */
[----:B------:R-:W-:Y:S01]  /*0150*/  HFMA2 R165, -RZ, RZ, 0, 5.9604644775390625e-08 ;  /* 0x00000001ffa57431 */ /* 0x000fe200000001ff */
[----:B------:R-:W-:Y:S05]  /*0160*/  BRA `(.L_x_0) ;  /* 0x00000000000c7947 */ /* 0x000fea0003800000 */
.L_x_1:
[----:B------:R-:W1:Y:S01]  /*0170*/  LDCU UR8, c[0x0][0x880] ;  /* 0x00011000ff0877ac */ /* 0x000e620008000800 */
[----:B------:R-:W-:Y:S01]  /*0180*/  HFMA2 R165, -RZ, RZ, 0, 5.9604644775390625e-08 ;  /* 0x00000001ffa57431 */ /* 0x000fe200000001ff */
[----:B-1----:R-:W-:-:S07]  /*0190*/  MOV R81, UR8 ;  /* 0x0000000800517c02 */ /* 0x002fce0008000f00 */
.L_x_0:
[----:B------:R-:W2:Y:S02]  /*01a0*/  LDCU.64 UR8, c[0x0][0x8b0] ;  /* 0x00011600ff0877ac */ /* 0x000ea40008000a00 */
[----:B--2---:R-:W-:-:S04]  /*01b0*/  UISETP.NE.U32.AND UP0, UPT, UR8, URZ, UPT ;  /* 0x000000ff0800728c */ /* 0x004fc8000bf05070 */
[----:B------:R-:W-:-:S09]  /*01c0*/  UISETP.NE.AND.EX UP0, UPT, UR9, URZ, UPT, UP0 ;  /* 0x000000ff0900728c */ /* 0x000fd2000bf05300 */
[----:B------:R-:W-:Y:S05]  /*01d0*/  BRA.U UP0, `(.L_x_2) ;  /* 0x0000000100247547 */ /* 0x000fea000b800000 */
[----:B------:R-:W2:Y:S02]  /*01e0*/  LDCU.64 UR8, c[0x0][0x8a8] ;  /* 0x00011500ff0877ac */ /* 0x000ea40008000a00 */
[----:B--2---:R-:W-:-:S04]  /*01f0*/  UISETP.NE.U32.AND UP0, UPT, UR8, URZ, UPT ;  /* 0x000000ff0800728c */ /* 0x004fc8000bf05070 */
[----:B------:R-:W-:-:S09]  /*0200*/  UISETP.NE.AND.EX UP0, UPT, UR9, URZ, UPT, UP0 ;  /* 0x000000ff0900728c */ /* 0x000fd2000bf05300 */
[----:B------:R-:W-:Y:S05]  /*0210*/  BRA.U !UP0, `(.L_x_3) ;  /* 0x00000001080c7547 */ /* 0x000fea000b800000 */
[----:B------:R-:W2:Y:S02]  /*0220*/  LDC.64 R78, c[0x0][0x8a8] ;  /* 0x00022a00ff4e7b82 */ /* 0x000ea40000000a00 */
[----:B--2---:R2:W5:Y:S01]  /*0230*/  LDG.E R78, desc[UR40][R78.64] ;  /* 0x000000284e4e7981 */ /* 0x004562000c1e1900 */
[----:B------:R-:W-:Y:S05]  /*0240*/  BRA `(.L_x_2) ;  /* 0x0000000000087947 */ /* 0x000fea0003800000 */
.L_x_3:
[----:B------:R-:W2:Y:S02]  /*0250*/  LDCU UR8, c[0x0][0x8a0] ;  /* 0x00011400ff0877ac */ /* 0x000ea40008000800 */
[----:B--2---:R-:W-:Y:S02]  /*0260*/  MOV R78, UR8 ;  /* 0x00000008004e7c02 */ /* 0x004fe40008000f00 */
.L_x_2:
[----:B------:R-:W-:Y:S01]  /*0270*/  IMAD.U32 R0, RZ, RZ, UR10 ;  /* 0x0000000aff007e24 */ /* 0x000fe2000f8e00ff */
[----:B------:R-:W-:Y:S04]  /*0280*/  BSSY.RECONVERGENT B0, `(.L_x_4) ;  /* 0x000000c000007945 */ /* 0x000fe80003800200 */
[C---:B------:R-:W-:Y:S02]  /*0290*/  ISETP.NE.OR P2, PT, R0.reuse, 0x1, !P1 ;  /* 0x000000010000780c */ /* 0x040fe40004f45670 */
[----:B------:R-:W-:-:S11]  /*02a0*/  ISETP.NE.OR P0, PT, R0, 0x3, !P1 ;  /* 0x000000030000780c */ /* 0x000fd60004f05670 */
[----:B------:R-:W-:Y:S05]  /*02b0*/  @P2 BRA `(.L_x_5) ;  /* 0x0000000000202947 */ /* 0x000fea0003800000 */
[----:B------:R-:W3:Y:S02]  /*02c0*/  LDCU.64 UR8, c[0x0][0x348] ;  /* 0x00006900ff0877ac */ /* 0x000ee40008000a00 */
[----:B---3--:R-:W-:Y:S02]  /*02d0*/  UIADD3 UR12, UP1, UPT, UR8, 0x80, URZ ;  /* 0x00000080080c7890 */ /* 0x008fe4000ff3e0ff */
[----:B------:R-:W-:Y:S02]  /*02e0*/  UIADD3 UR8, UP0, UPT, UR8, 0x180, URZ ;  /* 0x0000018008087890 */ /* 0x000fe4000ff1e0ff */
[----:B------:R-:W-:Y:S02]  /*02f0*/  UIADD3.X UR13, UPT, UPT, URZ, UR9, URZ, UP1, !UPT ;  /* 0x00000009ff0d7290 */ /* 0x000fe40008ffe4ff */
[----:B------:R-:W-:-:S07]  /*0300*/  UIADD3.X UR9, UPT, UPT, URZ, UR9, URZ, UP0, !UPT ;  /* 0x00000009ff097290 */ /* 0x000fce00087fe4ff */
[----:B------:R3:W-:Y:S02]  /*0310*/  UTMACCTL.PF [UR12] ;  /* 0x000000000c0079b9 */ /* 0x0007e40008040000 */
[----:B------:R3:W-:Y:S02]  /*0320*/  UTMACCTL.PF [UR8] ;  /* 0x00000000080079b9 */ /* 0x0007e40008040000 */
[----:B---3--:R-:W-:Y:S01]  /*0330*/  NOP ;  /* 0x0000000000007918 */ /* 0x008fe20000000000 */
.L_x_5:
[----:B------:R-:W-:Y:S05]  /*0340*/  BSYNC.RECONVERGENT B0 ;  /* 0x0000000000007941 */ /* 0x000fea0003800200 */
.L_x_4:
[----:B------:R-:W-:Y:S04]  /*0350*/  BSSY.RECONVERGENT B0, `(.L_x_6) ;  /* 0x000000a000007945 */ /* 0x000fe80003800200 */
        /* <DEDUP_REMOVED lines=9> */
.L_x_7:
[----:B------:R-:W-:Y:S05]  /*03f0*/  BSYNC.RECONVERGENT B0 ;  /* 0x0000000000007941 */ /* 0x000fea0003800200 */
.L_x_6:
[----:B------:R-:W3:Y:S01]  /*0400*/  LDCU.64 UR8, c[0x0][0x888] ;  /* 0x00011100ff0877ac */ /* 0x000ee20008000a00 */
[----:B------:R-:W-:Y:S02]  /*0410*/  UISETP.EQ.U32.AND UP1, UPT, UR6, URZ, UPT ;  /* 0x000000ff0600728c */ /* 0x000fe4000bf22070 */
[----:B------:R-:W-:Y:S02]  /*0420*/  UPLOP3.LUT UP5, UPT, UPT, UPT, UPT, 0x80, 0x8 ;  /* 0x000000000008789c */ /* 0x000fe40003faf070 */
[----:B---3--:R-:W-:-:S04]  /*0430*/  UISETP.NE.U32.AND UP0, UPT, UR8, URZ, UPT ;  /* 0x000000ff0800728c */ /* 0x008fc8000bf05070 */
[----:B------:R-:W-:-:S04]  /*0440*/  UISETP.NE.AND.EX UP0, UPT, UR9, URZ, UPT, UP0 ;  /* 0x000000ff0900728c */ /* 0x000fc8000bf05300 */
[----:B------:R-:W-:-:S04]  /*0450*/  UISETP.EQ.OR.EX UP2, UPT, UR7, URZ, !UP0, UP1 ;  /* 0x000000ff0700728c */ /* 0x000fc8000c742710 */
[----:B------:R-:W-:-:S05]  /*0460*/  UP2UR UR44, UPR, URZ, 0x4 ;  /* 0x00000004ff2c7883 */ /* 0x000fca0008000000 */
[----:B------:R-:W-:Y:S07]  /*0470*/  BRA.U !UP2, `(.L_x_8) ;  /* 0x000000010a207547 */ /* 0x000fee000b800000 */
[----:B------:R-:W-:Y:S01]  /*0480*/  UISETP.NE.U32.AND UP2, UPT, UR6, URZ, UPT ;  /* 0x000000ff0600728c */ /* 0x000fe2000bf45070 */
[----:B-----5:R-:W-:Y:S01]  /*0490*/  FSETP.NEU.AND P0, PT, R81, RZ, PT ;  /* 0x000000ff5100720b */ /* 0x020fe20003f0d000 */
[----:B------:R-:W-:Y:S02]  /*04a0*/  USEL UR6, URZ, 0xffffffff, UP0 ;  /* 0xffffffffff067887 */ /* 0x000fe40008000000 */
[----:B------:R-:W-:-:S10]  /*04b0*/  UISETP.NE.AND.EX UP2, UPT, UR7, URZ, UPT, UP2 ;  /* 0x000000ff0700728c */ /* 0x000fd4000bf45320 */
[----:B------:R-:W-:Y:S01]  /*04c0*/  VOTEU.ANY UP1, P0 ;  /* 0x0000000000ff7886 */ /* 0x000fe20000020100 */
[----:B------:R-:W-:-:S04]  /*04d0*/  @!UP2 USEL UR6, URZ, 0xffffffff, UP1 ;  /* 0xffffffffff06a887 */ /* 0x000fc80008800000 */
[----:B------:R-:W-:-:S04]  /*04e0*/  ULOP3.LUT UR6, UR6, 0x1, URZ, 0xc0, !UPT ;  /* 0x0000000106067892 */ /* 0x000fc8000f8ec0ff */
[----:B------:R-:W-:-:S11]  /*04f0*/  UISETP.NE.U32.AND UP5, UPT, UR6, 0x1, UPT ;  /* 0x000000010600788c */ /* 0x000fd6000bfa5070 */
.L_x_8:
[----:B------:R-:W3:Y:S01]  /*0500*/  SHFL.IDX PT, R0, R169, RZ, 0x1f ;  /* 0x00001fffa9007589 */ /* 0x000ee200000e0000 */
[----:B------:R-:W-:-:S04]  /*0510*/  UISETP.NE.AND UP1, UPT, UR10, 0x2, UPT ;  /* 0x000000020a00788c */ /* 0x000fc8000bf25270 */
[----:B------:R-:W-:Y:S02]  /*0520*/  UISETP.EQ.AND UP2, UPT, UR5, URZ, !UP1 ;  /* 0x000000ff0500728c */ /* 0x000fe4000cf42270 */
[----:B------:R-:W-:-:S04]  /*0530*/  USEL UR7, URZ, 0x1, UP1 ;  /* 0x00000001ff077887 */ /* 0x000fc80008800000 */
[----:B------:R-:W-:Y:S02]  /*0540*/  PLOP3.LUT P5, PT, P1, PT, UP2, 0x80, 0x8 ;  /* 0x000000000008781c */ /* 0x000fe40000faf028 */
[----:B---3--:R-:W-:-:S13]  /*0550*/  ISETP.NE.AND P0, PT, R0, RZ, PT ;  /* 0x000000ff0000720c */ /* 0x008fda0003f05270 */
[----:B------:R-:W-:Y:S05]  /*0560*/  @P0 BRA `(.L_x_9) ;  /* 0x0000000400780947 */ /* 0x000fea0003800000 */
[----:B------:R-:W-:Y:S01]  /*0570*/  ELECT P0, URZ, PT ;  /* 0x0000000000ff782f */ /* 0x000fe20003800000 */
[----:B------:R-:W-:-:S12]  /*0580*/  BSSY.RECONVERGENT B0, `(.L_x_9) ;  /* 0x000005c000007945 */ /* 0x000fd80003800200 */
[----:B------:R-:W-:Y:S05]  /*0590*/  @!P0 BRA `(.L_x_10) ;  /* 0x0000000400688947 */ /* 0x000fea0003800000 */
[----:B------:R-:W-:Y:S01]  /*05a0*/  UMOV UR8, 0x400 ;  /* 0x0000040000087882 */ /* 0x000fe20000000000 */
[----:B------:R-:W-:Y:S01]  /*05b0*/  UMOV UR6, 0x1 ;  /* 0x0000000100067882 */ /* 0x000fe20000000000 */
[----:B------:R-:W-:Y:S02]  /*05c0*/  ULEA UR8, UR37, UR8, 0x18 ;  /* 0x0000000825087291 */ /* 0x000fe4000f8ec0ff */
[----:B------:R-:W-:-:S04]  /*05d0*/  UIADD3 UR12, UPT, UPT, -UR6, 0x100000, URZ ;  /* 0x00100000060c7890 */ /* 0x000fc8000fffe1ff */
[----:B------:R-:W-:Y:S02]  /*05e0*/  USHF.L.U32 UR13, UR12, 0xb, URZ ;  /* 0x0000000b0c0d7899 */ /* 0x000fe400080006ff */
[----:B------:R-:W-:Y:S01]  /*05f0*/  USHF.L.U32 UR12, UR12, 0x1, URZ ;  /* 0x000000010c0c7899 */ /* 0x000fe200080006ff */
[----:B------:R-:W3:Y:S11]  /*0600*/  FENCE.VIEW.ASYNC.S ;  /* 0x00000000000073c6 */ /* 0x000ef60000000000 */
[----:B---3--:R3:W4:Y:S01]  /*0610*/  SYNCS.EXCH.64 URZ, [UR8], UR12 ;  /* 0x0000000c08ff75b2 */ /* 0x0087220008000100 */
[----:B------:R3:W1:Y:S01]  /*0620*/  SYNCS.EXCH.64 URZ, [UR8+0x148], UR12 ;  /* 0x0001480c08ff75b2 */ /* 0x0006620008000100 */
        /* <DEDUP_REMOVED lines=79> */
[----:B------:R3:W1:Y:S02]  /*0b20*/  SYNCS.EXCH.64 URZ, [UR8+0x288], UR12 ;  /* 0x0002880c08ff75b2 */ /* 0x0006640008000100 */
[----:B---34-:R-:W-:Y:S01]  /*0b30*/  NOP ;  /* 0x0000000000007918 */ /* 0x018fe20000000000 */
.L_x_10:
[----:B------:R-:W-:Y:S05]  /*0b40*/  BSYNC.RECONVERGENT B0 ;  /* 0x0000000000007941 */ /* 0x000fea0003800200 */
.L_x_9:
[----:B------:R-:W3:Y:S01]  /*0b50*/  SHFL.IDX PT, R0, R169, RZ, 0x1f ;  /* 0x00001fffa9007589 */ /* 0x000ee200000e0000 */
[----:B------:R-:W-:Y:S01]  /*0b60*/  NOP ;  /* 0x0000000000007918 */ /* 0x000fe20000000000 */
[----:B---3--:R-:W-:-:S13]  /*0b70*/  ISETP.NE.AND P0, PT, R0, 0x1, PT ;  /* 0x000000010000780c */ /* 0x008fda0003f05270 */
[----:B------:R-:W-:Y:S05]  /*0b80*/  @P0 BRA `(.L_x_11) ;  /* 0x00000000003c0947 */ /* 0x000fea0003800000 */
[----:B------:R-:W-:Y:S01]  /*0b90*/  UMOV UR9, 0x400 ;  /* 0x0000040000097882 */ /* 0x000fe20000000000 */
[----:B------:R-:W-:Y:S01]  /*0ba0*/  UMOV UR8, 0x20 ;  /* 0x0000002000087882 */ /* 0x000fe20000000000 */
[----:B------:R-:W-:Y:S01]  /*0bb0*/  UMOV UR6, 0x80 ;  /* 0x0000008000067882 */ /* 0x000fe20000000000 */
[----:B------:R-:W-:Y:S02]  /*0bc0*/  ULEA UR9, UR37, UR9, 0x18 ;  /* 0x0000000925097291 */ /* 0x000fe4000f8ec0ff */
[----:B------:R-:W-:-:S04]  /*0bd0*/  UIADD3 UR12, UPT, UPT, -UR8, 0x100000, URZ ;  /* 0x00100000080c7890 */ /* 0x000fc8000fffe1ff */
[----:B------:R-:W-:Y:S02]  /*0be0*/  USHF.L.U32 UR13, UR12, 0xb, URZ ;  /* 0x0000000b0c0d7899 */ /* 0x000fe400080006ff */
[----:B------:R-:W-:Y:S02]  /*0bf0*/  USHF.L.U32 UR12, UR12, 0x1, URZ ;  /* 0x000000010c0c7899 */ /* 0x000fe400080006ff */
[----:B------:R-:W-:-:S04]  /*0c00*/  UIADD3 UR14, UPT, UPT, -UR6, 0x100000, URZ ;  /* 0x00100000060e7890 */ /* 0x000fc8000fffe1ff */
[----:B------:R-:W-:Y:S02]  /*0c10*/  USHF.L.U32 UR15, UR14, 0xb, URZ ;  /* 0x0000000b0e0f7899 */ /* 0x000fe400080006ff */
[----:B------:R-:W-:Y:S01]  /*0c20*/  USHF.L.U32 UR14, UR14, 0x1, URZ ;  /* 0x000000010e0e7899 */ /* 0x000fe200080006ff */
[----:B------:R-:W-:Y:S01]  /*0c30*/  ELECT P0, URZ, PT ;  /* 0x0000000000ff782f */ /* 0x000fe20003800000 */
[----:B------:R-:W3:Y:S02]  /*0c40*/  FENCE.VIEW.ASYNC.S ;  /* 0x00000000000073c6 */ /* 0x000ee40000000000 */
[----:B---3--:R3:W4:Y:S08]  /*0c50*/  SYNCS.EXCH.64 URZ, [UR9+0x290], UR12 ;  /* 0x0002900c09ff75b2 */ /* 0x0087300008000100 */
[----:B------:R3:W1:Y:S01]  /*0c60*/  SYNCS.EXCH.64 URZ, [UR9+0x298], UR14 ;  /* 0x0002980e09ff75b2 */ /* 0x0006620008000100 */
[----:B------:R-:W-:Y:S01]  /*0c70*/  NOP ;  /* 0x0000000000007918 */ /* 0x000fe20000000000 */
.L_x_11:
[----:B------:R-:W2:Y:S01]  /*0c80*/  SHFL.IDX PT, R0, R169, RZ, 0x1f ;  /* 0x00001fffa9007589 */ /* 0x000ea200000e0000 */
[----:B------:R-:W-:Y:S01]  /*0c90*/  NOP ;  /* 0x0000000000007918 */ /* 0x000fe20000000000 */
[----:B--2---:R-:W-:-:S13]  /*0ca0*/  ISETP.NE.AND P0, PT, R0, 0x3, PT ;  /* 0x000000030000780c */ /* 0x004fda0003f05270 */
[----:B------:R-:W-:Y:S05]  /*0cb0*/  @P0 BRA `(.L_x_12) ;  /* 0x00000000002c0947 */ /* 0x000fea0003800000 */
[----:B------:R-:W-:Y:S01]  /*0cc0*/  UMOV UR8, 0x400 ;  /* 0x0000040000087882 */ /* 0x000fe20000000000 */
[----:B------:R-:W-:Y:S01]  /*0cd0*/  UMOV UR6, 0x20 ;  /* 0x0000002000067882 */ /* 0x000fe20000000000 */
[----:B------:R-:W-:Y:S02]  /*0ce0*/  ULEA UR8, UR37, UR8, 0x18 ;  /* 0x0000000825087291 */ /* 0x000fe4000f8ec0ff */
[----:B---3--:R-:W-:-:S04]  /*0cf0*/  UIADD3 UR12, UPT, UPT, -UR6, 0x100000, URZ ;  /* 0x00100000060c7890 */ /* 0x008fc8000fffe1ff */
[----:B------:R-:W-:Y:S02]  /*0d00*/  USHF.L.U32 UR13, UR12, 0xb, URZ ;  /* 0x0000000b0c0d7899 */ /* 0x000fe400080006ff */
[----:B------:R-:W-:Y:S01]  /*0d10*/  USHF.L.U32 UR12, UR12, 0x1, URZ ;  /* 0x000000010c0c7899 */ /* 0x000fe200080006ff */
[----:B------:R-:W-:Y:S01]  /*0d20*/  ELECT P0, URZ, PT ;  /* 0x0000000000ff782f */ /* 0x000fe20003800000 */
[----:B------:R-:W2:Y:S10]  /*0d30*/  FENCE.VIEW.ASYNC.S ;  /* 0x00000000000073c6 */ /* 0x000eb40000000000 */
[----:B--2---:R2:W3:Y:S01]  /*0d40*/  SYNCS.EXCH.64 URZ, [UR8+0x2a0], UR12 ;  /* 0x0002a00c08ff75b2 */ /* 0x0044e20008000100 */
[----:B------:R2:W1:Y:S01]  /*0d50*/  SYNCS.EXCH.64 URZ, [UR8+0x2a8], UR12 ;  /* 0x0002a80c08ff75b2 */ /* 0x0004620008000100 */
[----:B------:R-:W-:Y:S01]  /*0d60*/  NOP ;  /* 0x0000000000007918 */ /* 0x000fe20000000000 */
.L_x_12:
[----:B------:R-:W4:Y:S01]  /*0d70*/  SHFL.IDX PT, R0, R169, RZ, 0x1f ;  /* 0x00001fffa9007589 */ /* 0x000f2200000e0000 */
[----:B------:R-:W-:Y:S01]  /*0d80*/  NOP ;  /* 0x0000000000007918 */ /* 0x000fe20000000000 */
[----:B----4-:R-:W-:-:S13]  /*0d90*/  ISETP.NE.AND P0, PT, R0, 0x4, PT ;  /* 0x000000040000780c */ /* 0x010fda0003f05270 */
[----:B------:R-:W-:Y:S05]  /*0da0*/  @P0 BRA `(.L_x_13) ;  /* 0x0000000000480947 */ /* 0x000fea0003800000 */
[----:B---3--:R-:W-:Y:S01]  /*0db0*/  UMOV UR9, 0x1e0 ;  /* 0x000001e000097882 */ /* 0x008fe20000000000 */
[----:B--2---:R-:W-:Y:S01]  /*0dc0*/  UMOV UR8, 0x400 ;  /* 0x0000040000087882 */ /* 0x004fe20000000000 */
[----:B------:R-:W-:Y:S01]  /*0dd0*/  USEL UR9, UR9, 0x1a0, UP5 ;  /* 0x000001a009097887 */ /* 0x000fe2000a800000 */
        /* <DEDUP_REMOVED lines=9> */
[----:B------:R-:W2:Y:S02]  /*0e70*/  FENCE.VIEW.ASYNC.S ;  /* 0x00000000000073c6 */ /* 0x000ea40000000000 */
[----:B--2---:R4:W2:Y:S08]  /*0e80*/  SYNCS.EXCH.64 URZ, [UR8+0x2b0], UR12 ;  /* 0x0002b00c08ff75b2 */ /* 0x0048b00008000100 */
[----:B------:R4:W3:Y:S01]  /*0e90*/  SYNCS.EXCH.64 URZ, [UR8+0x2c0], UR14 ;  /* 0x0002c00e08ff75b2 */ /* 0x0008e20008000100 */
[----:B------:R4:W1:Y:S01]  /*0ea0*/  SYNCS.EXCH.64 URZ, [UR8+0x2b8], UR12 ;  /* 0x0002b80c08ff75b2 */ /* 0x0008620008000100 */
[----:B------:R4:W1:Y:S02]  /*0eb0*/  SYNCS.EXCH.64 URZ, [UR8+0x2c8], UR14 ;  /* 0x0002c80e08ff75b2 */ /* 0x0008640008000100 */
[----:B----4-:R-:W-:Y:S01]  /*0ec0*/  NOP ;  /* 0x0000000000007918 */ /* 0x010fe20000000000 */
.L_x_13:
[----:B------:R-:W4:Y:S01]  /*0ed0*/  SHFL.IDX PT, R0, R169, RZ, 0x1f ;  /* 0x00001fffa9007589 */ /* 0x000f2200000e0000 */
[----:B------:R-:W-:Y:S01]  /*0ee0*/  NOP ;  /* 0x0000000000007918 */ /* 0x000fe20000000000 */
[----:B----4-:R-:W-:-:S13]  /*0ef0*/  ISETP.NE.AND P0, PT, R0, 0x5, PT ;  /* 0x000000050000780c */ /* 0x010fda0003f05270 */
[----:B------:R-:W-:Y:S05]  /*0f00*/  @P0 BRA `(.L_x_14) ;  /* 0x0000000000540947 */ /* 0x000fea0003800000 */
[----:B---3--:R-:W-:Y:S01]  /*0f10*/  UMOV UR9, 0x400 ;  /* 0x0000040000097882 */ /* 0x008fe20000000000 */
[----:B--2---:R-:W-:Y:S01]  /*0f20*/  UMOV UR8, 0x1 ;  /* 0x0000000100087882 */ /* 0x004fe20000000000 */
        /* <DEDUP_REMOVED lines=13> */
[----:B------:R4:W1:Y:S01]  /*1000*/  SYNCS.EXCH.64 URZ, [UR9+0x2f8], UR14 ;  /* 0x0002f80e09ff75b2 */ /* 0x0008620008000100 */
[----:B------:R4:W1:Y:S01]  /*1010*/  SYNCS.EXCH.64 URZ, [UR9+0x2e0], UR12 ;  /* 0x0002e00c09ff75b2 */ /* 0x0008620008000100 */
[----:B------:R4:W1:Y:S01]  /*1020*/  SYNCS.EXCH.64 URZ, [UR9+0x300], UR14 ;  /* 0x0003000e09ff75b2 */ /* 0x0008620008000100 */
[----:B------:R4:W1:Y:S01]  /*1030*/  SYNCS.EXCH.64 URZ, [UR9+0x2e8], UR12 ;  /* 0x0002e80c09ff75b2 */ /* 0x0008620008000100 */
[----:B------:R4:W1:Y:S02]  /*1040*/  SYNCS.EXCH.64 URZ, [UR9+0x308], UR14 ;  /* 0x0003080e09ff75b2 */ /* 0x0008640008000100 */
[----:B----4-:R-:W-:Y:S01]  /*1050*/  NOP ;  /* 0x0000000000007918 */ /* 0x010fe20000000000 */
.L_x_14:
[----:B------:R-:W4:Y:S01]  /*1060*/  SHFL.IDX PT, R0, R169, RZ, 0x1f ;  /* 0x00001fffa9007589 */ /* 0x000f2200000e0000 */
[----:B------:R-:W-:Y:S01]  /*1070*/  ISETP.NE.OR P1, PT, RZ, UR10, !P1 ;  /* 0x0000000aff007c0c */ /* 0x000fe2000cf25670 */
[----:B------:R-:W-:Y:S01]  /*1080*/  NOP ;  /* 0x0000000000007918 */ /* 0x000fe20000000000 */
[----:B----4-:R-:W-:-:S13]  /*1090*/  ISETP.NE.AND P0, PT, R0, 0x3, PT ;  /* 0x000000030000780c */ /* 0x010fda0003f05270 */
[----:B------:R-:W-:Y:S05]  /*10a0*/  @P0 BRA `(.L_x_15) ;  /* 0x0000000000340947 */ /* 0x000fea0003800000 */
[----:B--2---:R-:W-:Y:S01]  /*10b0*/  UMOV UR8, 0x400 ;  /* 0x0000040000087882 */ /* 0x004fe20000000000 */
[----:B------:R-:W-:Y:S01]  /*10c0*/  UMOV UR6, 0x20 ;  /* 0x0000002000067882 */ /* 0x000fe20000000000 */
[----:B------:R-:W-:Y:S02]  /*10d0*/  ULEA UR8, UR37, UR8, 0x18 ;  /* 0x0000000825087291 */ /* 0x000fe4000f8ec0ff */
[----:B---3--:R-:W-:-:S04]  /*10e0*/  UIADD3 UR12, UPT, UPT, -UR6, 0x100000, URZ ;  /* 0x00100000060c7890 */ /* 0x008fc8000fffe1ff */
[----:B------:R-:W-:Y:S02]  /*10f0*/  USHF.L.U32 UR13, UR12, 0xb, URZ ;  /* 0x0000000b0c0d7899 */ /* 0x000fe400080006ff */
[----:B------:R-:W-:Y:S01]  /*1100*/  USHF.L.U32 UR12, UR12, 0x1, URZ ;  /* 0x000000010c0c7899 */ /* 0x000fe200080006ff */
[----:B------:R-:W-:Y:S01]  /*1110*/  ELECT P0, URZ, PT ;  /* 0x0000000000ff782f */ /* 0x000fe20003800000 */
[----:B------:R-:W2:Y:S10]  /*1120*/  FENCE.VIEW.ASYNC.S ;  /* 0x00000000000073c6 */ /* 0x000eb40000000000 */
[----:B--2---:R4:W2:Y:S01]  /*1130*/  SYNCS.EXCH.64 URZ, [UR8+0x310], UR12 ;  /* 0x0003100c08ff75b2 */ /* 0x0048a20008000100 */
[----:B------:R4:W3:Y:S01]  /*1140*/  SYNCS.EXCH.64 URZ, [UR8+0x320], UR12 ;  /* 0x0003200c08ff75b2 */ /* 0x0008e20008000100 */
[----:B------:R4:W1:Y:S01]  /*1150*/  SYNCS.EXCH.64 URZ, [UR8+0x318], UR12 ;  /* 0x0003180c08ff75b2 */ /* 0x0008620008000100 */
[----:B------:R4:W1:Y:S02]  /*1160*/  SYNCS.EXCH.64 URZ, [UR8+0x328], UR12 ;  /* 0x0003280c08ff75b2 */ /* 0x0008640008000100 */
[----:B----4-:R-:W-:Y:S01]  /*1170*/  NOP ;  /* 0x0000000000007918 */ /* 0x010fe20000000000 */
.L_x_15:
[----:B------:R-:W-:Y:S01]  /*1180*/  VOTEU.ALL UP1, P1 ;  /* 0x0000000000ff7886 */ /* 0x000fe20000820000 */
[----:B--2---:R-:W2:Y:S01]  /*1190*/  LDCU UR8, c[0x0][0x36c] ;  /* 0x00006d80ff0877ac */ /* 0x004ea20008000800 */
[----:B------:R-:W-:Y:S01]  /*11a0*/  NOP ;  /* 0x0000000000007918 */ /* 0x000fe20000000000 */
[----:B------:R-:W-:Y:S01]  /*11b0*/  LOP3.LUT R10, R166, 0x1f, RZ, 0xc0, !PT ;  /* 0x0000001fa60a7812 */ /* 0x000fe200078ec0ff */
[----:B---3--:R-:W-:Y:S01]  /*11c0*/  UMOV UR12, 0x20 ;  /* 0x00000020000c7882 */ /* 0x008fe20000000000 */
[----:B------:R-:W-:Y:S01]  /*11d0*/  @!UP1 UMOV UR6, 0x400 ;  /* 0x0000040000069882 */ /* 0x000fe20000000000 */
[----:B------:R-:W-:-:S04]  /*11e0*/  @!UP1 UIADD3 UR12, UPT, UPT, -UR12, 0x100000, URZ ;  /* 0x001000000c0c9890 */ /* 0x000fc8000fffe1ff */
[----:B------:R-:W-:Y:S02]  /*11f0*/  @!UP1 USHF.L.U32 UR13, UR12, 0xb, URZ ;  /* 0x0000000b0c0d9899 */ /* 0x000fe400080006ff */
[----:B------:R-:W-:Y:S02]  /*1200*/  @!UP1 USHF.L.U32 UR12, UR12, 0x1, URZ ;  /* 0x000000010c0c9899 */ /* 0x000fe400080006ff */
[----:B------:R-:W-:Y:S01]  /*1210*/  @!UP1 ULEA UR6, UR37, UR6, 0x18 ;  /* 0x0000000625069291 */ /* 0x000fe2000f8ec0ff */
[----:B------:R-:W-:Y:S01]  /*1220*/  VOTEU.ALL UP1, P1 ;  /* 0x0000000000ff7886 */ /* 0x000fe20000820000 */
[----:B------:R-:W-:Y:S01]  /*1230*/  UISETP.NE.AND UP4, UPT, UR10, URZ, UPT ;  /* 0x000000ff0a00728c */ /* 0x000fe2000bf85270 */
[----:B------:R-:W3:Y:S09]  /*1240*/  FENCE.VIEW.ASYNC.S ;  /* 0x00000000000073c6 */ /* 0x000ef20000000000 */
[----:B---3--:R3:W4:Y:S01]  /*1250*/  @!UP1 SYNCS.EXCH.64 URZ, [UR6+0x330], UR12 ;  /* 0x0003300c06ff95b2 */ /* 0x0087220008000100 */
[----:B--2---:R-:W-:-:S09]  /*1260*/  UISETP.EQ.U32.AND UP1, UPT, UR8, 0x1, UPT ;  /* 0x000000010800788c */ /* 0x004fd2000bf22070 */
[----:B------:R-:W-:Y:S05]  /*1270*/  BRA.U !UP1, `(.L_x_16) ;  /* 0x0000000109087547 */ /* 0x000fea000b800000 */
[----:B-1--4-:R-:W-:Y:S01]  /*1280*/  UCGABAR_ARV ;  /* 0x00000000000079c7 */ /* 0x012fe20008000000 */
[----:B------:R-:W-:Y:S05]  /*1290*/  BRA `(.L_x_17) ;  /* 0x0000000000047947 */ /* 0x000fea0003800000 */
.L_x_16:
[----:B-1--4-:R-:W-:Y:S01]  /*12a0*/  NOP ;  /* 0x0000000000007918 */ /* 0x012fe20000000000 */
.L_x_17:
[----:B------:R-:W1:Y:S01]  /*12b0*/  S2R R164, SR_CTAID.Y ;  /* 0x0000000000a47919 */ /* 0x000e620000002600 */
[----:B------:R-:W-:-:S05]  /*12c0*/  CS2R.32 R155, SR_CgaSize ;  /* 0x00000000009b7805 */ /* 0x000fca0000008a00 */
[----:B------:R-:W-:-:S05]  /*12d0*/  IMAD R155, R155, -0xa0, RZ ;  /* 0xffffff609b9b7824 */ /* 0x000fca00078e02ff */
[----:B---3--:R-:W-:-:S14]  /*12e0*/  R2UR UR6, R155 ;  /* 0x000000009b0672ca */ /* 0x008fdc00000e0000 */
[----:B------:R-:W2:Y:S01]  /*12f0*/  LDCU UR6, c[0x0][UR6+0x2b4] ;  /* 0x00005680060677ac */ /* 0x000ea20008000800 */
[----:B------:R-:W-:-:S05]  /*1300*/  CS2R.32 R0, SR_CgaSize ;  /* 0x0000000000007805 */ /* 0x000fca0000008a00 */
[----:B------:R-:W-:-:S06]  /*1310*/  IMAD R0, R0, -0xa0, RZ ;  /* 0xffffff6000007824 */ /* 0x000fcc00078e02ff */
[----:B------:R-:W3:Y:S01]  /*1320*/  LDC R0, c[0x0][R0+0x2a4] ;  /* 0x0000a90000007b82 */ /* 0x000ee20000000800 */
[----:B------:R-:W-:Y:S01]  /*1330*/  PRMT R8, RZ, 0x7610, R8 ;  /* 0x00007610ff087816 */ /* 0x000fe20000000008 */
[----:B------:R-:W4:Y:S01]  /*1340*/  S2R R11, SR_CTAID.X ;  /* 0x00000000000b7919 */ /* 0x000f220000002500 */
[----:B------:R-:W-:-:S05]  /*1350*/  CS2R.32 R155, SR_CgaSize ;  /* 0x00000000009b7805 */ /* 0x000fca0000008a00 */
[----:B------:R-:W-:-:S05]  /*1360*/  IMAD R155, R155, -0xa0, RZ ;  /* 0xffffff609b9b7824 */ /* 0x000fca00078e02ff */
[----:B------:R-:W-:-:S14]  /*1370*/  R2UR UR8, R155 ;  /* 0x000000009b0872ca */ /* 0x000fdc00000e0000 */
[----:B------:R-:W3:Y:S01]  /*1380*/  LDCU UR8, c[0x0][UR8+0x2b0] ;  /* 0x00005600080877ac */ /* 0x000ee20008000800 */
[----:B------:R-:W-:Y:S01]  /*1390*/  UISETP.NE.AND UP2, UPT, UR10, 0x2, UPT ;  /* 0x000000020a00788c */ /* 0x000fe2000bf45270 */
[----:B------:R-:W2:Y:S01]  /*13a0*/  LDC R9, c[0x0][0xb24] ;  /* 0x0002c900ff097b82 */ /* 0x000ea20000000800 */
[----:B------:R-:W-:-:S05]  /*13b0*/  CS2R.32 R2, SR_CgaSize ;  /* 0x0000000000027805 */ /* 0x000fca0000008a00 */
[----:B------:R-:W-:-:S06]  /*13c0*/  IMAD R2, R2, -0xa0, RZ ;  /* 0xffffff6002027824 */ /* 0x000fcc00078e02ff */
[----:B------:R-:W3:Y:S08]  /*13d0*/  LDC R2, c[0x0][R2+0x2a0] ;  /* 0x0000a80002027b82 */ /* 0x000ef00000000800 */
[----:B------:R-:W3:Y:S01]  /*13e0*/  LDC R72, c[0x0][0xb24] ;  /* 0x0002c900ff487b82 */ /* 0x000ee20000000800 */
[----:B-1----:R-:W-:-:S07]  /*13f0*/  I2FP.F32.U32 R3, R164 ;  /* 0x000000a400037245 */ /* 0x002fce0000201000 */
[----:B------:R-:W1:Y:S01]  /*1400*/  S2UR UR36, SR_CTAID.Z ;  /* 0x00000000002479c3 */ /* 0x000e620000002700 */
[----:B--2---:R-:W-:Y:S01]  /*1410*/  ISETP.GE.AND P0, PT, R9, 0x1, PT ;  /* 0x000000010900780c */ /* 0x004fe20003f06270 */
[----:B----4-:R-:W-:Y:S01]  /*1420*/  IMAD.MOV.U32 R155, RZ, RZ, R11 ;  /* 0x000000ffff9b7224 */ /* 0x010fe200078e000b */
[----:B------:R-:W-:Y:S01]  /*1430*/  I2FP.F32.U32 R4, R11 ;  /* 0x0000000b00047245 */ /* 0x000fe20000201000 */
[----:B------:R-:W-:Y:S01]  /*1440*/  FMUL R3, R3, UR6 ;  /* 0x0000000603037c20 */ /* 0x000fe20008400000 */
[----:B------:R-:W2:Y:S03]  /*1450*/  LDCU UR6, c[0x0][0xb30] ;  /* 0x00016600ff0677ac */ /* 0x000ea60008000800 */
[----:B---3--:R-:W-:Y:S01]  /*1460*/  FMUL R4, R4, UR8 ;  /* 0x0000000804047c20 */ /* 0x008fe20008400000 */
[----:B------:R-:W3:Y:S08]  /*1470*/  F2I.U32.TRUNC.NTZ R143, R3 ;  /* 0x00000003008f7305 */ /* 0x000ef0000020f000 */
[----:B------:R-:W4:Y:S01]  /*1480*/  F2I.U32.TRUNC.NTZ R154, R4 ;  /* 0x00000004009a7305 */ /* 0x000f22000020f000 */
[----:B--2---:R-:W-:Y:S01]  /*1490*/  UISETP.NE.AND UP3, UPT, UR6, 0x1, UPT ;  /* 0x000000010600788c */ /* 0x004fe2000bf65270 */
[----:B---3--:R-:W-:-:S05]  /*14a0*/  IADD3 R143, PT, PT, -R143, RZ, RZ ;  /* 0x000000ff8f8f7210 */ /* 0x008fca0007ffe1ff */
[----:B------:R-:W-:Y:S01]  /*14b0*/  IMAD R143, R0, R143, R164 ;  /* 0x0000008f008f7224 */ /* 0x000fe200078e02a4 */
[----:B------:R-:W-:Y:S01]  /*14c0*/  PRMT R0, RZ, 0x7610, R0 ;  /* 0x00007610ff007816 */ /* 0x000fe20000000000 */
[----:B----4-:R-:W-:-:S04]  /*14d0*/  IMAD.MOV R154, RZ, RZ, -R154 ;  /* 0x000000ffff9a7224 */ /* 0x010fc800078e0a9a */
[----:B------:R-:W-:Y:S01]  /*14e0*/  IMAD R154, R2, R154, R11 ;  /* 0x0000009a029a7224 */ /* 0x000fe200078e020b */
[----:B-1----:R-:W-:Y:S06]  /*14f0*/  BRA.U UP4, `(.L_x_18) ;  /* 0x0000000104247547 */ /* 0x002fec000b800000 */
[----:B------:R-:W-:Y:S01]  /*1500*/  ISETP.NE.AND P1, PT, R143, RZ, PT ;  /* 0x000000ff8f00720c */ /* 0x000fe20003f25270 */
[----:B------:R-:W-:Y:S01]  /*1510*/  IMAD.MOV.U32 R0, RZ, RZ, 0x3 ;  /* 0x00000003ff007424 */ /* 0x000fe200078e00ff */
[C---:B------:R-:W-:Y:S02]  /*1520*/  LOP3.LUT R3, R154.reuse, 0xfffffffe, RZ, 0xc0, !PT ;  /* 0xfffffffe9a037812 */ /* 0x040fe400078ec0ff */
[----:B------:R-:W-:Y:S02]  /*1530*/  ISETP.LT.U32.OR P1, PT, R154, 0x2, !P1 ;  /* 0x000000029a00780c */ /* 0x000fe40004f21470 */
[----:B------:R-:W-:Y:S02]  /*1540*/  SHF.L.U32 R0, R0, R3, RZ ;  /* 0x0000000300007219 */ /* 0x000fe400000006ff */
[----:B------:R-:W-:Y:S02]  /*1550*/  SEL R5, RZ, 0x1, !P1 ;  /* 0x00000001ff057807 */ /* 0x000fe40004800000 */
[----:B------:R-:W-:-:S05]  /*1560*/  SEL R2, RZ, 0x2, !P1 ;  /* 0x00000002ff027807 */ /* 0x000fca0004800000 */
[----:B------:R-:W-:-:S05]  /*1570*/  IMAD.IADD R2, R5, 0x1, R2 ;  /* 0x0000000105027824 */ /* 0x000fca00078e0202 */
[----:B------:R-:W-:Y:S02]  /*1580*/  PRMT R8, R2, 0x7610, R8 ;  /* 0x0000761002087816 */ /* 0x000fe40000000008 */
.L_x_18:
[----:B------:R-:W-:Y:S05]  /*1590*/  @!P0 BRA `(.L_x_19) ;  /* 0x0000000000b88947 */ /* 0x000fea0003800000 */
[----:B------:R-:W1:Y:S01]  /*15a0*/  LDC.64 R4, c[0x0][0xb18] ;  /* 0x0002c600ff047b82 */ /* 0x000e620000000a00 */
[----:B------:R-:W-:-:S07]  /*15b0*/  ISETP.NE.AND P0, PT, R9, 0x1, PT ;  /* 0x000000010900780c */ /* 0x000fce0003f05270 */
[----:B------:R-:W2:Y:S08]  /*15c0*/  LDC R14, c[0x0][0xb0c] ;  /* 0x0002c300ff0e7b82 */ /* 0x000eb00000000800 */
[----:B------:R-:W3:Y:S08]  /*15d0*/  LDC R13, c[0x0][0x370] ;  /* 0x0000dc00ff0d7b82 */ /* 0x000ef00000000800 */
[----:B------:R-:W4:Y:S01]  /*15e0*/  LDC R16, c[0x0][0x374] ;  /* 0x0000dd00ff107b82 */ /* 0x000f220000000800 */
[----:B-1----:R-:W-:-:S07]  /*15f0*/  ISETP.NE.AND P1, PT, R4, 0x1, PT ;  /* 0x000000010400780c */ /* 0x002fce0003f25270 */
[----:B------:R-:W3:Y:S01]  /*1600*/  LDC.64 R6, c[0x0][0xb10] ;  /* 0x0002c400ff067b82 */ /* 0x000ee20000000a00 */
[----:B--2---:R-:W-:-:S07]  /*1610*/  ISETP.NE.AND P2, PT, R14, 0x1, PT ;  /* 0x000000010e00780c */ /* 0x004fce0003f45270 */
[----:B------:R-:W1:Y:S08]  /*1620*/  LDC R12, c[0x0][0xb20] ;  /* 0x0002c800ff0c7b82 */ /* 0x000e700000000800 */
[----:B------:R-:W2:Y:S01]  /*1630*/  LDC.64 R2, c[0x0][0xb28] ;  /* 0x0002ca00ff027b82 */ /* 0x000ea20000000a00 */
[----:B----4-:R-:W-:-:S04]  /*1640*/  IMAD.HI.U32 R15, R16, R5, RZ ;  /* 0x00000005100f7227 */ /* 0x010fc800078e00ff */
[----:B------:R-:W-:-:S04]  /*1650*/  IMAD.HI.U32 R5, R164, R5, RZ ;  /* 0x00000005a4057227 */ /* 0x000fc800078e00ff */
[----:B---3--:R-:W-:-:S04]  /*1660*/  IMAD.HI.U32 R18, R13, R6, RZ ;  /* 0x000000060d127227 */ /* 0x008fc800078e00ff */
[C---:B------:R-:W-:Y:S01]  /*1670*/  IMAD.HI.U32 R20, R11.reuse, R6, RZ ;  /* 0x000000060b147227 */ /* 0x040fe200078e00ff */
[-C--:B------:R-:W-:Y:S02]  /*1680*/  @P2 SHF.R.U32.HI R13, RZ, R7.reuse, R18 ;  /* 0x00000007ff0d2219 */ /* 0x080fe40000011612 */
[-C--:B-1----:R-:W-:Y:S02]  /*1690*/  @P1 SHF.R.U32.HI R16, RZ, R12.reuse, R15 ;  /* 0x0000000cff101219 */ /* 0x082fe4000001160f */
[----:B------:R-:W-:Y:S02]  /*16a0*/  SHF.R.U32.HI R5, RZ, R12, R5 ;  /* 0x0000000cff057219 */ /* 0x000fe40000011605 */
[----:B------:R-:W-:Y:S02]  /*16b0*/  SHF.R.U32.HI R20, RZ, R7, R20 ;  /* 0x00000007ff147219 */ /* 0x000fe40000011614 */
[----:B------:R-:W-:Y:S01]  /*16c0*/  SEL R5, R164, R5, !P1 ;  /* 0x00000005a4057207 */ /* 0x000fe20004800000 */
[----:B--2---:R-:W-:Y:S01]  /*16d0*/  IMAD.HI.U32 R18, R16, R2, RZ ;  /* 0x0000000210127227 */ /* 0x004fe200078e00ff */
[----:B------:R-:W-:-:S02]  /*16e0*/  SEL R155, R11, R20, !P2 ;  /* 0x000000140b9b7207 */ /* 0x000fc40005000000 */
[----:B------:R-:W-:Y:S01]  /*16f0*/  IADD3 R7, PT, PT, -R5, RZ, RZ ;  /* 0x000000ff05077210 */ /* 0x000fe20007ffe1ff */
[----:B------:R-:W-:Y:S01]  /*1700*/  IMAD.HI.U32 R6, R13, R2, RZ ;  /* 0x000000020d067227 */ /* 0x000fe200078e00ff */
[----:B------:R-:W-:-:S03]  /*1710*/  @P0 SHF.R.U32.HI R16, RZ, R3, R18 ;  /* 0x00000003ff100219 */ /* 0x000fc60000011612 */
[----:B------:R-:W-:Y:S01]  /*1720*/  IMAD R7, R4, R7, R164 ;  /* 0x0000000704077224 */ /* 0x000fe200078e02a4 */
[----:B------:R-:W-:Y:S01]  /*1730*/  @P0 SHF.R.U32.HI R13, RZ, R3, R6 ;  /* 0x00000003ff0d0219 */ /* 0x000fe20000011606 */
[----:B------:R-:W-:-:S04]  /*1740*/  IMAD R16, R16, R9, RZ ;  /* 0x0000000910107224 */ /* 0x000fc800078e02ff */
[----:B------:R-:W-:Y:S01]  /*1750*/  IMAD R6, R13, R9, RZ ;  /* 0x000000090d067224 */ /* 0x000fe200078e02ff */
[----:B------:R-:W-:-:S04]  /*1760*/  ISETP.GE.AND P1, PT, R5, R16, PT ;  /* 0x000000100500720c */ /* 0x000fc80003f26270 */
[----:B------:R-:W-:Y:S01]  /*1770*/  ISETP.GE.OR P1, PT, R155, R6, P1 ;  /* 0x000000069b00720c */ /* 0x000fe20000f26670 */
[----:B------:R-:W-:-:S05]  /*1780*/  IMAD.HI.U32 R6, R5, R2, RZ ;  /* 0x0000000205067227 */ /* 0x000fca00078e00ff */
[----:B------:R-:W-:-:S04]  /*1790*/  SHF.R.U32.HI R6, RZ, R3, R6 ;  /* 0x00000003ff067219 */ /* 0x000fc80000011606 */
[----:B------:R-:W-:-:S03]  /*17a0*/  SEL R6, R5, R6, !P0 ;  /* 0x0000000605067207 */ /* 0x000fc60004000000 */
[----:B------:R-:W-:Y:S01]  /*17b0*/  @!P1 IMAD.HI.U32 R12, R155, R2, RZ ;  /* 0x000000029b0c9227 */ /* 0x000fe200078e00ff */
[----:B------:R-:W-:-:S04]  /*17c0*/  IADD3 R2, PT, PT, -R6, RZ, RZ ;  /* 0x000000ff06027210 */ /* 0x000fc80007ffe1ff */
[----:B------:R-:W-:Y:S01]  /*17d0*/  @!P1 SHF.R.U32.HI R12, RZ, R3, R12 ;  /* 0x00000003ff0c9219 */ /* 0x000fe2000001160c */
[----:B------:R-:W-:-:S03]  /*17e0*/  IMAD R2, R9, R2, R5 ;  /* 0x0000000209027224 */ /* 0x000fc600078e0205 */
[----:B------:R-:W-:-:S05]  /*17f0*/  @!P1 SEL R3, R155, R12, !P0 ;  /* 0x0000000c9b039207 */ /* 0x000fca0004000000 */
[--C-:B------:R-:W-:Y:S02]  /*1800*/  @!P1 IMAD.IADD R6, R6, 0x1, -R3.reuse ;  /* 0x0000000106069824 */ /* 0x100fe400078e0a03 */
[----:B------:R-:W-:Y:S01]  /*1810*/  @!P1 IMAD R3, R2, R13, R3 ;  /* 0x0000000d02039224 */ /* 0x000fe200078e0203 */
[----:B------:R-:W-:Y:S01]  /*1820*/  IADD3 R2, PT, PT, -R155, RZ, RZ ;  /* 0x000000ff9b027210 */ /* 0x000fe20007ffe1ff */
[----:B------:R-:W-:Y:S02]  /*1830*/  @!P1 IMAD R5, R6, R9, R155 ;  /* 0x0000000906059224 */ /* 0x000fe400078e029b */
[----:B------:R-:W-:Y:S02]  /*1840*/  @!P1 IMAD.MOV.U32 R155, RZ, RZ, R3 ;  /* 0x000000ffff9b9224 */ /* 0x000fe400078e0003 */
[----:B------:R-:W-:Y:S02]  /*1850*/  IMAD R2, R14, R2, R11 ;  /* 0x000000020e027224 */ /* 0x000fe400078e020b */
[----:B------:R-:W-:-:S02]  /*1860*/  IMAD R164, R5, R4, R7 ;  /* 0x0000000405a47224 */ /* 0x000fc400078e0207 */
[----:B------:R-:W-:Y:S02]  /*1870*/  IMAD R155, R155, R14, R2 ;  /* 0x0000000e9b9b7224 */ /* 0x000fe400078e0202 */
.L_x_19:
[----:B------:R-:W-:Y:S05]  /*1880*/  BRA.U UP3, `(.L_x_20) ;  /* 0x0000000103407547 */ /* 0x000fea000b800000 */
[----:B------:R-:W1:Y:S08]  /*1890*/  LDC.64 R4, c[0x0][0xb10] ;  /* 0x0002c400ff047b82 */ /* 0x000e700000000a00 */
[----:B------:R-:W2:Y:S08]  /*18a0*/  LDC.64 R2, c[0x0][0xb18] ;  /* 0x0002c600ff027b82 */ /* 0x000eb00000000a00 */
[----:B------:R-:W3:Y:S08]  /*18b0*/  LDC R6, c[0x0][0xb20] ;  /* 0x0002c800ff067b82 */ /* 0x000ef00000000800 */
[----:B------:R-:W4:Y:S01]  /*18c0*/  LDC R12, c[0x0][0xb0c] ;  /* 0x0002c300ff0c7b82 */ /* 0x000f220000000800 */
[----:B-1----:R-:W-:-:S05]  /*18d0*/  IMAD.HI.U32 R4, R155, R4, RZ ;  /* 0x000000049b047227 */ /* 0x002fca00078e00ff */
[----:B------:R-:W-:Y:S01]  /*18e0*/  SHF.R.U32.HI R4, RZ, R5, R4 ;  /* 0x00000005ff047219 */ /* 0x000fe20000011604 */
[----:B--2---:R-:W-:Y:S01]  /*18f0*/  IMAD.HI.U32 R3, R164, R3, RZ ;  /* 0x00000003a4037227 */ /* 0x004fe200078e00ff */
[----:B------:R-:W-:-:S04]  /*1900*/  ISETP.NE.AND P0, PT, R2, 0x1, PT ;  /* 0x000000010200780c */ /* 0x000fc80003f05270 */
[----:B---3--:R-:W-:-:S04]  /*1910*/  SHF.R.U32.HI R3, RZ, R6, R3 ;  /* 0x00000006ff037219 */ /* 0x008fc80000011603 */
[----:B------:R-:W-:Y:S02]  /*1920*/  SEL R3, R164, R3, !P0 ;  /* 0x00000003a4037207 */ /* 0x000fe40004000000 */
[----:B----4-:R-:W-:-:S04]  /*1930*/  ISETP.NE.AND P1, PT, R12, 0x1, PT ;  /* 0x000000010c00780c */ /* 0x010fc80003f25270 */
[----:B------:R-:W-:-:S05]  /*1940*/  SEL R6, R155, R4, !P1 ;  /* 0x000000049b067207 */ /* 0x000fca0004800000 */
[----:B------:R-:W-:Y:S02]  /*1950*/  IMAD.IADD R4, R3, 0x1, -R6 ;  /* 0x0000000103047824 */ /* 0x000fe400078e0a06 */
[----:B------:R-:W-:Y:S02]  /*1960*/  IMAD.IADD R3, R6, 0x1, -R3 ;  /* 0x0000000106037824 */ /* 0x000fe400078e0a03 */
[----:B------:R-:W-:Y:S02]  /*1970*/  IMAD R155, R4, R12, R155 ;  /* 0x0000000c049b7224 */ /* 0x000fe400078e029b */
[----:B------:R-:W-:Y:S02]  /*1980*/  IMAD R164, R3, R2, R164 ;  /* 0x0000000203a47224 */ /* 0x000fe400078e02a4 */
.L_x_20:
[----:B------:R-:W-:Y:S05]  /*1990*/  BRA.U !UP1, `(.L_x_21) ;  /* 0x00000001090c7547 */ /* 0x000fea000b800000 */
[----:B------:R-:W-:Y:S01]  /*19a0*/  UCGABAR_WAIT ;  /* 0x0000000000007dc7 */ /* 0x000fe20008000000 */
[----:B------:R-:W-:Y:S01]  /*19b0*/  CCTL.IVALL ;  /* 0x00000000ff00798f */ /* 0x000fe20002000000 */
[----:B------:R-:W-:Y:S05]  /*19c0*/  BRA `(.L_x_22) ;  /* 0x0000000000047947 */ /* 0x000fea0003800000 */
.L_x_21:
[----:B------:R-:W-:Y:S06]  /*19d0*/  BAR.SYNC.DEFER_BLOCKING 0x0 ;  /* 0x0000000000007b1d */ /* 0x000fec0000010000 */
.L_x_22:
[----:B------:R-:W-:Y:S05]  /*19e0*/  BRA.U UP2, `(.L_x_23) ;  /* 0x0000002502e87547 */ /* 0x000fea000b800000 */
[----:B------:R-:W1:Y:S01]  /*19f0*/  LDCU UR15, c[0x0][0x38c] ;  /* 0x00007180ff0f77ac */ /* 0x000e620008000800 */
[----:B------:R-:W2:Y:S01]  /*1a00*/  LDC R9, c[0x0][0x370] ;  /* 0x0000dc00ff097b82 */ /* 0x000ea20000000800 */
[C---:B------:R-:W-:Y:S01]  /*1a10*/  IMAD.SHL.U32 R17, R11.reuse, 0x20, RZ ;  /* 0x000000200b117824 */ /* 0x040fe200078e00ff */
[----:B------:R-:W-:Y:S01]  /*1a20*/  PLOP3.LUT P1, PT, PT, PT, UP5, 0x80, 0x8 ;  /* 0x000000000008781c */ /* 0x000fe20003f2f058 */
[----:B------:R-:W-:Y:S01]  /*1a30*/  UISETP.NE.AND UP1, UPT, UR10, URZ, UPT ;  /* 0x000000ff0a00728c */ /* 0x000fe2000bf25270 */
[----:B------:R-:W-:Y:S01]  /*1a40*/  ISETP.NE.AND P4, PT, R10, RZ, P5 ;  /* 0x000000ff0a00720c */ /* 0x000fe20002f85270 */
[----:B------:R-:W-:Y:S01]  /*1a50*/  IMAD.SHL.U32 R16, R11, 0x80, RZ ;  /* 0x000000800b107824 */ /* 0x000fe200078e00ff */
[----:B------:R-:W-:Y:S01]  /*1a60*/  PLOP3.LUT P1, PT, P1, PT, PT, 0x8, 0x80 ;  /* 0x000000000080781c */ /* 0x000fe20000f2e170 */
[----:B------:R-:W-:Y:S01]  /*1a70*/  IMAD.MOV.U32 R15, RZ, RZ, 0x1 ;  /* 0x00000001ff0f7424 */ /* 0x000fe200078e00ff */
[----:B------:R-:W3:Y:S01]  /*1a80*/  LDC R0, c[0x0][0x374] ;  /* 0x0000dd00ff007b82 */ /* 0x000ee20000000800 */
[----:B------:R-:W-:Y:S01]  /*1a90*/  IMAD.MOV.U32 R14, RZ, RZ, RZ ;  /* 0x000000ffff0e7224 */ /* 0x000fe200078e00ff */
[----:B------:R-:W-:Y:S01]  /*1aa0*/  CS2R R12, SRZ ;  /* 0x00000000000c7805 */ /* 0x000fe2000001ff00 */
[----:B------:R-:W-:Y:S01]  /*1ab0*/  IMAD.MOV.U32 R10, RZ, RZ, 0x1 ;  /* 0x00000001ff0a7424 */ /* 0x000fe200078e00ff */
[----:B------:R-:W-:Y:S01]  /*1ac0*/  LOP3.LUT R17, R17, 0x20, RZ, 0xc0, !PT ;  /* 0x0000002011117812 */ /* 0x000fe200078ec0ff */
[----:B------:R-:W4:Y:S01]  /*1ad0*/  LDCU.64 UR24, c[0x0][0x348] ;  /* 0x00006900ff1877ac */ /* 0x000f220008000a00 */
[----:B-1----:R-:W-:-:S02]  /*1ae0*/  UIADD3 UR4, UPT, UPT, UR15, 0x1f, URZ ;  /* 0x0000001f0f047890 */ /* 0x002fc4000fffe0ff */
[----:B------:R-:W-:Y:S02]  /*1af0*/  USEL UR7, UR7, 0x2, UP1 ;  /* 0x0000000207077887 */ /* 0x000fe40008800000 */
[----:B------:R-:W-:Y:S01]  /*1b00*/  USHF.R.S32.HI UR22, URZ, 0x1f, UR4 ;  /* 0x0000001fff167899 */ /* 0x000fe20008011404 */
[----:B------:R-:W-:-:S03]  /*1b10*/  UMOV UR13, URZ ;  /* 0x000000ff000d7c82 */ /* 0x000fc60008000000 */
[----:B------:R-:W-:Y:S02]  /*1b20*/  ULEA.HI UR22, UR22, UR4, URZ, 0x5 ;  /* 0x0000000416167291 */ /* 0x000fe4000f8f28ff */
[----:B------:R-:W-:Y:S02]  /*1b30*/  UIADD3 UR4, UPT, UPT, UR15, -0x1, URZ ;  /* 0xffffffff0f047890 */ /* 0x000fe4000fffe0ff */
[----:B------:R-:W-:Y:S02]  /*1b40*/  USHF.R.S32.HI UR22, URZ, 0x5, UR22 ;  /* 0x00000005ff167899 */ /* 0x000fe40008011416 */
[----:B------:R-:W-:Y:S02]  /*1b50*/  UISETP.GE.U32.AND UP2, UPT, UR4, -0x3f, UPT ;  /* 0xffffffc10400788c */ /* 0x000fe4000bf46070 */
[----:B------:R-:W-:Y:S02]  /*1b60*/  UISETP.LT.U32.AND UP0, UPT, UR22, 0x29, UPT ;  /* 0x000000291600788c */ /* 0x000fe4000bf01070 */
[----:B------:R-:W-:-:S02]  /*1b70*/  UIADD3 UR15, UPT, UPT, UR15, 0x3e, URZ ;  /* 0x0000003e0f0f7890 */ /* 0x000fc4000fffe0ff */
[----:B------:R-:W-:-:S04]  /*1b80*/  USEL UR21, UR22, 0x29, UP0 ;  /* 0x0000002916157887 */ /* 0x000fc80008000000 */
[----:B------:R-:W-:Y:S02]  /*1b90*/  UIADD3 UR6, UPT, UPT, UR21, -0x1, URZ ;  /* 0xffffffff15067890 */ /* 0x000fe4000fffe0ff */
[----:B------:R-:W-:Y:S02]  /*1ba0*/  @UP2 UIADD3 UR6, UPT, UPT, UR21, URZ, URZ ;  /* 0x000000ff15062290 */ /* 0x000fe4000fffe0ff */
[----:B------:R-:W-:Y:S02]  /*1bb0*/  UIADD3 UR14, UPT, UPT, UR22, -UR21, URZ ;  /* 0x80000015160e7290 */ /* 0x000fe4000fffe0ff */
[----:B------:R-:W-:Y:S02]  /*1bc0*/  UIADD3 UR5, UPT, UPT, UR6, 0x1, URZ ;  /* 0x0000000106057890 */ /* 0x000fe4000fffe0ff */
[----:B--2-4-:R-:W-:-:S12]  /*1bd0*/  UIADD3 UR6, UPT, UPT, -UR6, URZ, URZ ;  /* 0x000000ff06067290 */ /* 0x014fd8000fffe1ff */
.L_x_43:
[----:B------:R-:W-:Y:S01]  /*1be0*/  UISETP.NE.AND UP0, UPT, UR37, URZ, UPT ;  /* 0x000000ff2500728c */ /* 0x000fe2000bf05270 */
[----:B------:R-:W1:Y:S08]  /*1bf0*/  S2UR UR37, SR_CgaCtaId ;  /* 0x00000000002579c3 */ /* 0x000e700000008800 */
[----:B------:R-:W-:Y:S05]  /*1c00*/  BRA.U UP0, `(.L_x_24) ;  /* 0x0000000100347547 */ /* 0x000fea000b800000 */
[----:B------:R-:W2:Y:S01]  /*1c10*/  S2R R2, SR_CgaCtaId ;  /* 0x0000000000027919 */ /* 0x000ea20000008800 */
[----:B------:R-:W-:-:S04]  /*1c20*/  MOV R3, 0x400 ;  /* 0x0000040000037802 */ /* 0x000fc80000000f00 */
[----:B--2---:R-:W-:Y:S02]  /*1c30*/  LEA R3, R2, R3, 0x18 ;  /* 0x0000000302037211 */ /* 0x004fe400078ec0ff */
[----:B------:R-:W-:-:S03]  /*1c40*/  SHF.L.U32 R2, R10, 0x1f, RZ ;  /* 0x0000001f0a027819 */ /* 0x000fc600000006ff */
[----:B------:R-:W-:-:S04]  /*1c50*/  IMAD R3, R12, 0x8, R3 ;  /* 0x000000080c037824 */ /* 0x000fc800078e0203 */
[----:B------:R-:W2:Y:S02]  /*1c60*/  SYNCS.PHASECHK.TRANS64.TRYWAIT P0, [R3+URZ+0x320], R2 ;  /* 0x00032002030075a7 */ /* 0x000ea400080011ff */
[----:B--2---:R-:W-:Y:S05]  /*1c70*/  @!P0 BRA `(.L_x_25) ;  /* 0x0000006c00308947 */ /* 0x004fea0003800000 */
.L_x_151:
[----:B------:R-:W-:Y:S01]  /*1c80*/  VIADD R12, R12, 0x1 ;  /* 0x000000010c0c7836 */ /* 0x000fe20000000000 */
[----:B------:R2:W-:Y:S04]  /*1c90*/  SYNCS.ARRIVE.TRANS64.A1T0 RZ, [R3+URZ+0x310], RZ ;  /* 0x000310ff03ff79a7 */ /* 0x0005e800081000ff */
[----:B------:R-:W-:-:S04]  /*1ca0*/  ISETP.NE.AND P0, PT, R12, 0x2, PT ;  /* 0x000000020c00780c */ /* 0x000fc80003f05270 */
[----:B------:R-:W-:Y:S02]  /*1cb0*/  SEL R12, R12, RZ, P0 ;  /* 0x000000ff0c0c7207 */ /* 0x000fe40000000000 */
[----:B--2---:R-:W-:-:S04]  /*1cc0*/  SEL R3, RZ, 0x1, P0 ;  /* 0x00000001ff037807 */ /* 0x004fc80000000000 */
[----:B------:R-:W-:-:S07]  /*1cd0*/  LOP3.LUT R10, R10, R3, RZ, 0x3c, !PT ;  /* 0x000000030a0a7212 */ /* 0x000fce00078e3cff */
.L_x_24:
[----:B------:R-:W-:Y:S01]  /*1ce0*/  UMOV UR4, 0x400 ;  /* 0x0000040000047882 */ /* 0x000fe20000000000 */
[----:B------:R-:W-:Y:S01]  /*1cf0*/  LEA.HI R3, R155, R155, RZ, 0x1 ;  /* 0x0000009b9b037211 */ /* 0x000fe200078f08ff */
[----:B-1----:R-:W-:Y:S01]  /*1d00*/  ULEA UR4, UR37, UR4, 0x18 ;  /* 0x0000000425047291 */ /* 0x002fe2000f8ec0ff */
[----:B------:R-:W-:Y:S01]  /*1d10*/  SHF.L.U32 R2, R15, 0x1f, RZ ;  /* 0x0000001f0f027819 */ /* 0x000fe200000006ff */
[----:B------:R-:W-:Y:S01]  /*1d20*/  UISETP.GE.U32.AND UP0, UPT, UR15, 0x3f, UPT ;  /* 0x0000003f0f00788c */ /* 0x000fe2000bf06070 */
[----:B------:R-:W-:Y:S01]  /*1d30*/  R2UR UR35, R16 ;  /* 0x00000000102372ca */ /* 0x000fe200000e0000 */
[----:B------:R-:W-:Y:S01]  /*1d40*/  ULEA UR8, UR13, UR4, 0x3 ;  /* 0x000000040d087291 */ /* 0x000fe2000f8e18ff */
[----:B------:R-:W-:Y:S01]  /*1d50*/  IMAD.SHL.U32 R3, R3, 0x80, RZ ;  /* 0x0000008003037824 */ /* 0x000fe200078e00ff */
[----:B------:R-:W-:Y:S01]  /*1d60*/  R2UR UR11, R17 ;  /* 0x00000000110b72ca */ /* 0x000fe200000e0000 */
[----:B------:R-:W-:-:S03]  /*1d70*/  UMOV UR23, URZ ;  /* 0x000000ff00177c82 */ /* 0x000fc60008000000 */
[----:B------:R-:W-:-:S03]  /*1d80*/  LOP3.LUT R3, R3, 0xffffff00, RZ, 0xc0, !PT ;  /* 0xffffff0003037812 */ /* 0x000fc600078ec0ff */
[----:B------:R1:W2:Y:S01]  /*1d90*/  SYNCS.PHASECHK.TRANS64.TRYWAIT P0, [UR8+0x148], R2 ;  /* 0x00014802ff0075a7 */ /* 0x0002a20008001108 */
[----:B------:R-:W-:Y:S02]  /*1da0*/  R2UR UR9, R3 ;  /* 0x00000000030972ca */ /* 0x000fe400000e0000 */
[----:B------:R-:W-:-:S11]  /*1db0*/  R2UR UR8, R164 ;  /* 0x00000000a40872ca */ /* 0x000fd600000e0000 */
[----:B------:R-:W-:Y:S02]  /*1dc0*/  ULOP3.LUT UR35, UR9, 0x80, UR35, 0xf8, !UPT ;  /* 0x0000008009237892 */ /* 0x000fe4000f8ef823 */
[----:B------:R-:W-:Y:S01]  /*1dd0*/  ULEA UR11, UR8, UR11, 0x6 ;  /* 0x0000000b080b7291 */ /* 0x000fe2000f8e30ff */
[----:B------:R-:W-:Y:S11]  /*1de0*/  BRA.U !UP0, `(.L_x_26) ;  /* 0x0000000108c07547 */ /* 0x000ff6000b800000 */
[----:B------:R-:W-:Y:S01]  /*1df0*/  UMOV UR16, UR6 ;  /* 0x0000000600107c82 */ /* 0x000fe20008000000 */
[----:B------:R-:W-:Y:S01]  /*1e00*/  UMOV UR17, UR13 ;  /* 0x0000000d00117c82 */ /* 0x000fe20008000000 */
[----:B------:R-:W-:-:S05]  /*1e10*/  UMOV UR34, URZ ;  /* 0x000000ff00227c82 */ /* 0x000fca0008000000 */
.L_x_32:
[----:B------:R-:W-:Y:S01]  /*1e20*/  ULEA UR33, UR17, UR4, 0x3 ;  /* 0x0000000411217291 */ /* 0x000fe2000f8e18ff */
[----:B------:R-:W-:Y:S01]  /*1e30*/  @P5 MOV R3, 0x2800 ;  /* 0x0000280000035802 */ /* 0x000fe20000000f00 */
[----:B-12-4-:R-:W-:Y:S10]  /*1e40*/  @P0 BRA `(.L_x_27) ;  /* 0x00000000000c0947 */ /* 0x016ff40003800000 */
[----:B------:R-:W-:-:S04]  /*1e50*/  SHF.L.U32 R5, R15, 0x1f, RZ ;  /* 0x0000001f0f057819 */ /* 0x000fc800000006ff */
[----:B------:R-:W2:Y:S02]  /*1e60*/  SYNCS.PHASECHK.TRANS64.TRYWAIT P0, [UR33+0x148], R5 ;  /* 0x00014805ff0075a7 */ /* 0x000ea40008001121 */
[----:B--2---:R-:W-:Y:S05]  /*1e70*/  @!P0 BRA `(.L_x_28) ;  /* 0x0000006800c48947 */ /* 0x004fea0003800000 */
.L_x_27:
[----:B------:R2:W-:Y:S01]  /*1e80*/  @P5 SYNCS.ARRIVE.TRANS64 RZ, [UR33], R3 ;  /* 0x00000003ffff59a7 */ /* 0x0005e20008000021 */
[----:B------:R-:W-:Y:S02]  /*1e90*/  ULOP3.LUT UR8, UR7, 0x2, URZ, 0xfc, !UPT ;  /* 0x0000000207087892 */ /* 0x000fe4000f8efcff */
[----:B------:R-:W-:Y:S02]  /*1ea0*/  UIADD3 UR16, UPT, UPT, UR16, 0x1, URZ ;  /* 0x0000000110107890 */ /* 0x000fe4000fffe0ff */
[----:B------:R-:W-:Y:S02]  /*1eb0*/  UISETP.NE.AND UP0, UPT, UR8, 0x2, UPT ;  /* 0x000000020800788c */ /* 0x000fe4000bf05270 */
[----:B------:R-:W-:-:S07]  /*1ec0*/  UISETP.NE.AND UP2, UPT, UR16, 0x1, UPT ;  /* 0x000000011000788c */ /* 0x000fce000bf45270 */
[----:B------:R-:W-:Y:S05]  /*1ed0*/  BRA.U UP0, `(.L_x_29) ;  /* 0x0000000100047547 */ /* 0x000fea000b800000 */
[----:B------:R-:W-:Y:S05]  /*1ee0*/  BPT.TRAP 0x1 ;  /* 0x000000040000795c */ /* 0x000fea0000300000 */
.L_x_29:
[----:B------:R-:W-:Y:S04]  /*1ef0*/  BSSY.RECONVERGENT B0, `(.L_x_30) ;  /* 0x0000003000007945 */ /* 0x000fe80003800200 */
[----:B------:R-:W-:Y:S05]  /*1f00*/  @!P4 BRA `(.L_x_31) ;  /* 0x000000000004c947 */ /* 0x000fea0003800000 */
[----:B------:R-:W-:Y:S05]  /*1f10*/  BPT.TRAP 0x1 ;  /* 0x000000040000795c */ /* 0x000fea0000300000 */
.L_x_31:
[----:B------:R-:W-:Y:S05]  /*1f20*/  BSYNC.RECONVERGENT B0 ;  /* 0x0000000000007941 */ /* 0x000fea0003800200 */
.L_x_30:
[----:B------:R-:W-:Y:S02]  /*1f30*/  UIADD3 UR13, UPT, UPT, UR17, 0x1, URZ ;  /* 0x00000001110d7890 */ /* 0x000fe4000fffe0ff */
[----:B------:R-:W-:Y:S02]  /*1f40*/  ULEA UR32, UR17, UR4, 0xc ;  /* 0x0000000411207291 */ /* 0x000fe4000f8e60ff */
[----:B------:R-:W-:Y:S02]  /*1f50*/  UISETP.NE.AND UP0, UPT, UR13, 0x29, UPT ;  /* 0x000000290d00788c */ /* 0x000fe4000bf05270 */
[----:B------:R-:W-:Y:S02]  /*1f60*/  UIADD3 UR28, UP1, UPT, UR24, 0x80, URZ ;  /* 0x00000080181c7890 */ /* 0x000fe4000ff3e0ff */
[----:B------:R-:W-:Y:S02]  /*1f70*/  USEL UR9, URZ, 0x1, UP0 ;  /* 0x00000001ff097887 */ /* 0x000fe40008000000 */
[----:B------:R-:W-:-:S02]  /*1f80*/  USEL UR13, UR13, URZ, UP0 ;  /* 0x000000ff0d0d7287 */ /* 0x000fc40008000000 */
[----:B------:R-:W-:Y:S02]  /*1f90*/  UIADD3 UR26, UP0, UPT, UR24, 0x180, URZ ;  /* 0x00000180181a7890 */ /* 0x000fe4000ff1e0ff */
[----:B------:R-:W-:Y:S01]  /*1fa0*/  ULEA UR8, UR13, UR4, 0x3 ;  /* 0x000000040d087291 */ /* 0x000fe2000f8e18ff */
[----:B------:R-:W-:Y:S01]  /*1fb0*/  LOP3.LUT R15, R15, UR9, RZ, 0x3c, !PT ;  /* 0x000000090f0f7c12 */ /* 0x000fe2000f8e3cff */
[----:B------:R-:W-:Y:S02]  /*1fc0*/  ULOP3.LUT UR33, UR33, 0xfefffff8, URZ, 0xc0, !UPT ;  /* 0xfefffff821217892 */ /* 0x000fe4000f8ec0ff */
[----:B------:R-:W-:Y:S01]  /*1fd0*/  UIADD3.X UR29, UPT, UPT, URZ, UR25, URZ, UP1, !UPT ;  /* 0x00000019ff1d7290 */ /* 0x000fe20008ffe4ff */
[----:B-1----:R-:W-:Y:S01]  /*1fe0*/  SHF.L.U32 R2, R15, 0x1f, RZ ;  /* 0x0000001f0f027819 */ /* 0x002fe200000006ff */
[----:B------:R-:W-:Y:S02]  /*1ff0*/  UIADD3 UR32, UPT, UPT, UR32, 0x4600, URZ ;  /* 0x0000460020207890 */ /* 0x000fe4000fffe0ff */
[----:B------:R-:W-:Y:S01]  /*2000*/  UIADD3.X UR27, UPT, UPT, URZ, UR25, URZ, UP0, !UPT ;  /* 0x00000019ff1b7290 */ /* 0x000fe200087fe4ff */
[----:B------:R4:W1:Y:S01]  /*2010*/  SYNCS.PHASECHK.TRANS64.TRYWAIT P0, [UR8+0x148], R2 ;  /* 0x00014802ff0075a7 */ /* 0x0008620008001108 */
[----:B------:R-:W-:Y:S01]  /*2020*/  ULEA UR8, UR17, UR4, 0xa ;  /* 0x0000000411087291 */ /* 0x000fe2000f8e50ff */
[----:B------:R-:W-:Y:S01]  /*2030*/  UMOV UR18, 0x0 ;  /* 0x0000000000127882 */ /* 0x000fe20000000000 */
[----:B------:R-:W-:-:S02]  /*2040*/  UMOV UR19, 0x10000000 ;  /* 0x1000000000137882 */ /* 0x000fc40000000000 */
[----:B------:R-:W-:Y:S01]  /*2050*/  UIADD3 UR8, UPT, UPT, UR8, 0x2d600, URZ ;  /* 0x0002d60008087890 */ /* 0x000fe2000fffe0ff */
[----:B------:R2:W-:Y:S01]  /*2060*/  UTMALDG.3D.2CTA [UR32], [UR28], desc[UR18] ;  /* 0x000012201c0075b4 */ /* 0x0005e20008211000 */
[----:B------:R-:W-:Y:S01]  /*2070*/  UMOV UR10, UR34 ;  /* 0x00000022000a7c82 */ /* 0x000fe20008000000 */
[----:B------:R-:W-:Y:S01]  /*2080*/  UMOV UR12, UR36 ;  /* 0x00000024000c7c82 */ /* 0x000fe20008000000 */
[----:B------:R-:W-:Y:S01]  /*2090*/  UMOV UR9, UR33 ;  /* 0x0000002100097c82 */ /* 0x000fe20008000000 */
[----:B------:R-:W-:Y:S01]  /*20a0*/  UMOV UR23, UR5 ;  /* 0x0000000500177c82 */ /* 0x000fe20008000000 */
[----:B------:R-:W-:-:S03]  /*20b0*/  UMOV UR17, UR13 ;  /* 0x0000000d00117c82 */ /* 0x000fc60008000000 */
[----:B------:R4:W-:Y:S01]  /*20c0*/  UTMALDG.3D.2CTA [UR8], [UR26], desc[UR18] ;  /* 0x000012081a0075b4 */ /* 0x0009e20008211000 */
[----:B--2---:R-:W-:Y:S01]  /*20d0*/  UIADD3 UR34, UPT, UPT, UR34, 0x20, URZ ;  /* 0x0000002022227890 */ /* 0x004fe2000fffe0ff */
[----:B------:R-:W-:Y:S11]  /*20e0*/  BRA.U UP2, `(.L_x_32) ;  /* 0xfffffffd024c7547 */ /* 0x000ff6000b83ffff */
.L_x_26:
[----:B----4-:R-:W-:Y:S01]  /*20f0*/  ULEA UR8, UR13, UR4, 0x3 ;  /* 0x000000040d087291 */ /* 0x010fe2000f8e18ff */
[----:B-1----:R-:W-:Y:S01]  /*2100*/  SHF.L.U32 R2, R15, 0x1f, RZ ;  /* 0x0000001f0f027819 */ /* 0x002fe200000006ff */
[----:B------:R-:W-:Y:S01]  /*2110*/  @!P1 SYNCS.ARRIVE.TRANS64.A1T0 RZ, [UR4+0x2a8], RZ ;  /* 0x0002a8ffffff99a7 */ /* 0x000fe20008100004 */
[----:B------:R-:W-:-:S06]  /*2120*/  UISETP.GT.AND UP0, UPT, UR22, UR21, UPT ;  /* 0x000000151600728c */ /* 0x000fcc000bf04270 */
[----:B--2---:R1:W2:Y:S03]  /*2130*/  SYNCS.PHASECHK.TRANS64.TRYWAIT P0, [UR8+0x148], R2 ;  /* 0x00014802ff0075a7 */ /* 0x0042a60008001108 */
[----:B------:R-:W-:Y:S05]  /*2140*/  BRA.U !UP0, `(.L_x_33) ;  /* 0x0000000108c07547 */ /* 0x000fea000b800000 */
[----:B------:R-:W-:Y:S01]  /*2150*/  UIADD3 UR26, UPT, UPT, UR14, UR23, URZ ;  /* 0x000000170e1a7290 */ /* 0x000fe2000fffe0ff */
[----:B------:R-:W-:-:S11]  /*2160*/  UMOV UR27, UR13 ;  /* 0x0000000d001b7c82 */ /* 0x000fd60008000000 */
.L_x_39:
[----:B------:R-:W-:Y:S01]  /*2170*/  ULEA UR17, UR27, UR4, 0x3 ;  /* 0x000000041b117291 */ /* 0x000fe2000f8e18ff */
[----:B--2---:R-:W-:Y:S01]  /*2180*/  @P5 MOV R3, 0x2800 ;  /* 0x0000280000035802 */ /* 0x004fe20000000f00 */
[----:B-12---:R-:W-:Y:S10]  /*2190*/  @P0 BRA `(.L_x_34) ;  /* 0x00000000000c0947 */ /* 0x006ff40003800000 */
[----:B------:R-:W-:-:S04]  /*21a0*/  SHF.L.U32 R5, R15, 0x1f, RZ ;  /* 0x0000001f0f057819 */ /* 0x000fc800000006ff */
[----:B------:R-:W2:Y:S02]  /*21b0*/  SYNCS.PHASECHK.TRANS64.TRYWAIT P0, [UR17+0x148], R5 ;  /* 0x00014805ff0075a7 */ /* 0x000ea40008001111 */
[----:B--2---:R-:W-:Y:S05]  /*21c0*/  @!P0 BRA `(.L_x_35) ;  /* 0x0000006800088947 */ /* 0x004fea0003800000 */
.L_x_34:
[----:B------:R2:W-:Y:S01]  /*21d0*/  @P5 SYNCS.ARRIVE.TRANS64 RZ, [UR17], R3 ;  /* 0x00000003ffff59a7 */ /* 0x0005e20008000011 */
[----:B------:R-:W-:-:S04]  /*21e0*/  ULOP3.LUT UR8, UR7, 0x2, URZ, 0xfc, !UPT ;  /* 0x0000000207087892 */ /* 0x000fc8000f8efcff */
[----:B------:R-:W-:-:S09]  /*21f0*/  UISETP.NE.AND UP0, UPT, UR8, 0x2, UPT ;  /* 0x000000020800788c */ /* 0x000fd2000bf05270 */
[----:B------:R-:W-:Y:S05]  /*2200*/  BRA.U UP0, `(.L_x_36) ;  /* 0x0000000100047547 */ /* 0x000fea000b800000 */
[----:B------:R-:W-:Y:S05]  /*2210*/  BPT.TRAP 0x1 ;  /* 0x000000040000795c */ /* 0x000fea0000300000 */
.L_x_36:
[----:B------:R-:W-:Y:S04]  /*2220*/  BSSY.RECONVERGENT B0, `(.L_x_37) ;  /* 0x0000003000007945 */ /* 0x000fe80003800200 */
[----:B------:R-:W-:Y:S05]  /*2230*/  @!P4 BRA `(.L_x_38) ;  /* 0x000000000004c947 */ /* 0x000fea0003800000 */
[----:B------:R-:W-:Y:S05]  /*2240*/  BPT.TRAP 0x1 ;  /* 0x000000040000795c */ /* 0x000fea0000300000 */
.L_x_38:
[----:B------:R-:W-:Y:S05]  /*2250*/  BSYNC.RECONVERGENT B0 ;  /* 0x0000000000007941 */ /* 0x000fea0003800200 */
.L_x_37:
        /* <DEDUP_REMOVED lines=9> */
[----:B------:R-:W-:Y:S02]  /*22f0*/  USHF.L.U32 UR18, UR23, 0x5, URZ ;  /* 0x0000000517127899 */ /* 0x000fe400080006ff */
[----:B------:R-:W-:Y:S01]  /*2300*/  ULOP3.LUT UR17, UR17, 0xfefffff8, URZ, 0xc0, !UPT ;  /* 0xfefffff811117892 */ /* 0x000fe2000f8ec0ff */
[----:B-1----:R-:W-:Y:S01]  /*2310*/  SHF.L.U32 R2, R15, 0x1f, RZ ;  /* 0x0000001f0f027819 */ /* 0x002fe200000006ff */
[----:B------:R-:W-:Y:S02]  /*2320*/  UIADD3 UR16, UPT, UPT, UR16, 0x4600, URZ ;  /* 0x0000460010107890 */ /* 0x000fe4000fffe0ff */
[----:B------:R-:W-:Y:S01]  /*2330*/  UIADD3.X UR33, UPT, UPT, URZ, UR25, URZ, UP1, !UPT ;  /* 0x00000019ff217290 */ /* 0x000fe20008ffe4ff */
[----:B------:R4:W1:Y:S01]  /*2340*/  SYNCS.PHASECHK.TRANS64.TRYWAIT P0, [UR8+0x148], R2 ;  /* 0x00014802ff0075a7 */ /* 0x0008620008001108 */
[----:B------:R-:W-:-:S02]  /*2350*/  ULEA UR8, UR27, UR4, 0xa ;  /* 0x000000041b087291 */ /* 0x000fc4000f8e50ff */
[----:B------:R-:W-:Y:S02]  /*2360*/  UIADD3.X UR31, UPT, UPT, URZ, UR25, URZ, UP0, !UPT ;  /* 0x00000019ff1f7290 */ /* 0x000fe400087fe4ff */
[----:B------:R-:W-:Y:S01]  /*2370*/  UIADD3 UR8, UPT, UPT, UR8, 0x2d600, URZ ;  /* 0x0002d60008087890 */ /* 0x000fe2000fffe0ff */
[----:B------:R-:W-:Y:S01]  /*2380*/  UMOV UR28, 0x0 ;  /* 0x00000000001c7882 */ /* 0x000fe20000000000 */
[----:B------:R-:W-:Y:S01]  /*2390*/  UMOV UR29, 0x10000000 ;  /* 0x10000000001d7882 */ /* 0x000fe20000000000 */
[----:B------:R-:W-:Y:S01]  /*23a0*/  UMOV UR19, UR35 ;  /* 0x0000002300137c82 */ /* 0x000fe20008000000 */
[----:B------:R-:W-:Y:S01]  /*23b0*/  UMOV UR20, UR36 ;  /* 0x0000002400147c82 */ /* 0x000fe20008000000 */
[----:B------:R-:W-:Y:S01]  /*23c0*/  UMOV UR12, UR36 ;  /* 0x00000024000c7c82 */ /* 0x000fe20008000000 */
[----:B------:R-:W-:Y:S01]  /*23d0*/  UMOV UR9, UR17 ;  /* 0x0000001100097c82 */ /* 0x000fe20008000000 */
[----:B------:R-:W-:Y:S01]  /*23e0*/  UMOV UR10, UR18 ;  /* 0x00000012000a7c82 */ /* 0x000fe20008000000 */
[----:B------:R4:W-:Y:S01]  /*23f0*/  UTMALDG.3D.2CTA [UR16], [UR32], desc[UR28] ;  /* 0x00001c10200075b4 */ /* 0x0009e20008211000 */
[----:B------:R-:W-:Y:S01]  /*2400*/  UIADD3 UR23, UPT, UPT, UR23, 0x1, URZ ;  /* 0x0000000117177890 */ /* 0x000fe2000fffe0ff */
[----:B------:R-:W-:-:S03]  /*2410*/  UMOV UR27, UR13 ;  /* 0x0000000d001b7c82 */ /* 0x000fc60008000000 */
[----:B------:R-:W-:Y:S01]  /*2420*/  UISETP.NE.AND UP0, UPT, UR23, UR26, UPT ;  /* 0x0000001a1700728c */ /* 0x000fe2000bf05270 */
[----:B------:R4:W-:Y:S08]  /*2430*/  UTMALDG.3D.2CTA [UR8], [UR30], desc[UR28] ;  /* 0x00001c081e0075b4 */ /* 0x0009f00008211000 */
[----:B----4-:R-:W-:Y:S05]  /*2440*/  BRA.U UP0, `(.L_x_39) ;  /* 0xfffffffd00487547 */ /* 0x010fea000b83ffff */
.L_x_33:
[C---:B-1----:R-:W-:Y:S01]  /*2450*/  LEA R2, R14.reuse, UR4, 0x3 ;  /* 0x000000040e027c11 */ /* 0x042fe2000f8e18ff */
[----:B------:R-:W-:Y:S01]  /*2460*/  NOP ;  /* 0x0000000000007918 */ /* 0x000fe20000000000 */
[----:B--2---:R-:W-:Y:S02]  /*2470*/  SHF.L.U32 R3, R13, 0x1f, RZ ;  /* 0x0000001f0d037819 */ /* 0x004fe400000006ff */
[----:B------:R-:W-:Y:S02]  /*2480*/  LEA R4, R14, UR4, 0x4 ;  /* 0x000000040e047c11 */ /* 0x000fe4000f8e20ff */
[----:B------:R-:W1:Y:S02]  /*2490*/  SYNCS.PHASECHK.TRANS64.TRYWAIT P0, [R2+URZ+0x2b0], R3 ;  /* 0x0002b003020075a7 */ /* 0x000e6400080011ff */
[----:B-1----:R-:W-:Y:S05]  /*24a0*/  @!P0 BRA `(.L_x_40) ;  /* 0x0000006400688947 */ /* 0x002fea0003800000 */
.L_x_154:
[----:B------:R-:W2:Y:S01]  /*24b0*/  LDS.128 R4, [R4+0x340] ;  /* 0x0003400004047984 */ /* 0x000ea20000000c00 */
[----:B------:R-:W-:Y:S01]  /*24c0*/  ISETP.GE.AND P0, PT, R72, 0x1, PT ;  /* 0x000000014800780c */ /* 0x000fe20003f06270 */
[----:B-1----:R-:W-:Y:S01]  /*24d0*/  VIADD R2, R2, 0x2c0 ;  /* 0x000002c002027836 */ /* 0x002fe20000000000 */
[----:B------:R-:W-:Y:S01]  /*24e0*/  @!PT LDS RZ, [RZ] ;  /* 0x00000000fffff984 */ /* 0x000fe20000000800 */
[----:B------:R-:W-:Y:S01]  /*24f0*/  @!PT LDS RZ, [RZ] ;  /* 0x00000000fffff984 */ /* 0x000fe20000000800 */
[----:B------:R-:W-:Y:S01]  /*2500*/  @!PT LDS RZ, [RZ] ;  /* 0x00000000fffff984 */ /* 0x000fe20000000800 */
[----:B------:R-:W-:Y:S01]  /*2510*/  @!PT LDS RZ, [RZ] ;  /* 0x00000000fffff984 */ /* 0x000fe20000000800 */
[----:B------:R1:W-:Y:S06]  /*2520*/  MEMBAR.ALL.CTA ;  /* 0x0000000000007992 */ /* 0x0003ec0000008000 */
[----:B-1----:R-:W1:Y:S01]  /*2530*/  FENCE.VIEW.ASYNC.S ;  /* 0x00000000000073c6 */ /* 0x002e620000000000 */
[----:B------:R-:W-:-:S04]  /*2540*/  PRMT R2, RZ, 0x654, R2 ;  /* 0x00000654ff027816 */ /* 0x000fc80000000002 */
[----:B-1----:R1:W-:Y:S01]  /*2550*/  SYNCS.ARRIVE.TRANS64.RED.A1T0 RZ, [R2+URZ], RZ ;  /* 0x000000ff02ff79a7 */ /* 0x0023e200081004ff */
[----:B--2---:R-:W-:-:S13]  /*2560*/  LOP3.LUT P2, RZ, R6, 0x1, RZ, 0xc0, !PT ;  /* 0x0000000106ff7812 */ /* 0x004fda000784c0ff */
[----:B------:R-:W-:Y:S01]  /*2570*/  @P2 SHF.R.U32.HI R3, RZ, 0x10, R5 ;  /* 0x00000010ff032819 */ /* 0x000fe20000011605 */
[----:B------:R-:W-:Y:S01]  /*2580*/  VOTEU.ANY UP0, P2 ;  /* 0x0000000000ff7886 */ /* 0x000fe20001000100 */
[----:B------:R-:W-:Y:S02]  /*2590*/  @P2 MOV R11, R4 ;  /* 0x00000004000b2202 */ /* 0x000fe40000000f00 */
[----:B------:R-:W-:Y:S02]  /*25a0*/  @P2 R2UR.BROADCAST UR8, R3 ;  /* 0x00000000030822ca */ /* 0x000fe400008e0000 */
[----:B------:R-:W-:-:S11]  /*25b0*/  @P2 LOP3.LUT R8, R5, 0xffff, RZ, 0xc0, !PT ;  /* 0x0000ffff05082812 */ /* 0x000fd600078ec0ff */
[----:B------:R-:W-:Y:S01]  /*25c0*/  @UP0 UMOV UR36, UR8 ;  /* 0x0000000800240c82 */ /* 0x000fe20008000000 */
[----:B-1----:R-:W-:Y:S05]  /*25d0*/  @!P0 BRA `(.L_x_41) ;  /* 0x0000000000b88947 */ /* 0x002fea0003800000 */
[----:B------:R-:W3:Y:S01]  /*25e0*/  LDC.64 R4, c[0x0][0xb18] ;  /* 0x0002c600ff047b82 */ /* 0x000ee20000000a00 */
[----:B------:R-:W-:-:S07]  /*25f0*/  ISETP.NE.AND P3, PT, R72, 0x1, PT ;  /* 0x000000014800780c */ /* 0x000fce0003f65270 */
[----:B------:R-:W1:Y:S08]  /*2600*/  LDC.64 R6, c[0x0][0xb10] ;  /* 0x0002c400ff067b82 */ /* 0x000e700000000a00 */
[----:B------:R-:W2:Y:S08]  /*2610*/  LDC R18, c[0x0][0xb20] ;  /* 0x0002c800ff127b82 */ /* 0x000eb00000000800 */
[----:B------:R-:W4:Y:S01]  /*2620*/  LDC R20, c[0x0][0xb0c] ;  /* 0x0002c300ff147b82 */ /* 0x000f220000000800 */
[----:B---3--:R-:W-:Y:S01]  /*2630*/  IMAD.HI.U32 R19, R0, R5, RZ ;  /* 0x0000000500137227 */ /* 0x008fe200078e00ff */
[----:B------:R-:W-:-:S03]  /*2640*/  ISETP.NE.AND P0, PT, R4, 0x1, PT ;  /* 0x000000010400780c */ /* 0x000fc60003f05270 */
[----:B------:R-:W-:-:S03]  /*2650*/  IMAD.HI.U32 R5, R8, R5, RZ ;  /* 0x0000000508057227 */ /* 0x000fc600078e00ff */
[----:B------:R-:W3:Y:S01]  /*2660*/  LDC.64 R2, c[0x0][0xb28] ;  /* 0x0002ca00ff027b82 */ /* 0x000ee20000000a00 */
[----:B-1----:R-:W-:-:S04]  /*2670*/  IMAD.HI.U32 R22, R9, R6, RZ ;  /* 0x0000000609167227 */ /* 0x002fc800078e00ff */
[----:B------:R-:W-:Y:S01]  /*2680*/  IMAD.HI.U32 R24, R11, R6, RZ ;  /* 0x000000060b187227 */ /* 0x000fe200078e00ff */
[----:B------:R-:W-:Y:S02]  /*2690*/  SHF.R.U32.HI R22, RZ, R7, R22 ;  /* 0x00000007ff167219 */ /* 0x000fe40000011616 */
[-C--:B--2---:R-:W-:Y:S02]  /*26a0*/  SHF.R.U32.HI R19, RZ, R18.reuse, R19 ;  /* 0x00000012ff137219 */ /* 0x084fe40000011613 */
[----:B------:R-:W-:Y:S02]  /*26b0*/  SHF.R.U32.HI R5, RZ, R18, R5 ;  /* 0x00000012ff057219 */ /* 0x000fe40000011605 */
[----:B------:R-:W-:Y:S02]  /*26c0*/  SEL R19, R0, R19, !P0 ;  /* 0x0000001300137207 */ /* 0x000fe40004000000 */
[----:B------:R-:W-:Y:S02]  /*26d0*/  SHF.R.U32.HI R24, RZ, R7, R24 ;  /* 0x00000007ff187219 */ /* 0x000fe40000011618 */
[----:B----4-:R-:W-:-:S02]  /*26e0*/  ISETP.NE.AND P1, PT, R20, 0x1, PT ;  /* 0x000000011400780c */ /* 0x010fc40003f25270 */
[----:B------:R-:W-:Y:S02]  /*26f0*/  SEL R5, R8, R5, !P0 ;  /* 0x0000000508057207 */ /* 0x000fe40004000000 */
[----:B------:R-:W-:Y:S02]  /*2700*/  SEL R21, R9, R22, !P1 ;  /* 0x0000001609157207 */ /* 0x000fe40004800000 */
[----:B------:R-:W-:Y:S01]  /*2710*/  SEL R7, R11, R24, !P1 ;  /* 0x000000180b077207 */ /* 0x000fe20004800000 */
[----:B---3--:R-:W-:-:S04]  /*2720*/  IMAD.HI.U32 R22, R19, R2, RZ ;  /* 0x0000000213167227 */ /* 0x008fc800078e00ff */
[----:B------:R-:W-:Y:S01]  /*2730*/  IMAD.HI.U32 R6, R21, R2, RZ ;  /* 0x0000000215067227 */ /* 0x000fe200078e00ff */
[----:B------:R-:W-:-:S04]  /*2740*/  @P3 SHF.R.U32.HI R19, RZ, R3, R22 ;  /* 0x00000003ff133219 */ /* 0x000fc80000011616 */
[----:B------:R-:W-:Y:S01]  /*2750*/  @P3 SHF.R.U32.HI R21, RZ, R3, R6 ;  /* 0x00000003ff153219 */ /* 0x000fe20000011606 */
[----:B------:R-:W-:-:S04]  /*2760*/  IMAD R19, R72, R19, RZ ;  /* 0x0000001348137224 */ /* 0x000fc800078e02ff */
[----:B------:R-:W-:Y:S01]  /*2770*/  IMAD R6, R72, R21, RZ ;  /* 0x0000001548067224 */ /* 0x000fe200078e02ff */
[C---:B------:R-:W-:Y:S02]  /*2780*/  ISETP.GE.AND P0, PT, R5.reuse, R19, PT ;  /* 0x000000130500720c */ /* 0x040fe40003f06270 */
[----:B------:R-:W-:Y:S02]  /*2790*/  IADD3 R19, PT, PT, -R5, RZ, RZ ;  /* 0x000000ff05137210 */ /* 0x000fe40007ffe1ff */
[----:B------:R-:W-:Y:S01]  /*27a0*/  ISETP.GE.OR P0, PT, R7, R6, P0 ;  /* 0x000000060700720c */ /* 0x000fe20000706670 */
[----:B------:R-:W-:-:S04]  /*27b0*/  IMAD.HI.U32 R6, R5, R2, RZ ;  /* 0x0000000205067227 */ /* 0x000fc800078e00ff */
[----:B------:R-:W-:Y:S01]  /*27c0*/  IMAD R8, R4, R19, R8 ;  /* 0x0000001304087224 */ /* 0x000fe200078e0208 */
[----:B------:R-:W-:-:S04]  /*27d0*/  SHF.R.U32.HI R6, RZ, R3, R6 ;  /* 0x00000003ff067219 */ /* 0x000fc80000011606 */
[----:B------:R-:W-:-:S03]  /*27e0*/  SEL R6, R5, R6, !P3 ;  /* 0x0000000605067207 */ /* 0x000fc60005800000 */
[----:B------:R-:W-:-:S04]  /*27f0*/  @!P0 IMAD.HI.U32 R18, R7, R2, RZ ;  /* 0x0000000207128227 */ /* 0x000fc800078e00ff */
[----:B------:R-:W-:Y:S01]  /*2800*/  IMAD.MOV R2, RZ, RZ, -R6 ;  /* 0x000000ffff027224 */ /* 0x000fe200078e0a06 */
[----:B------:R-:W-:-:S03]  /*2810*/  @!P0 SHF.R.U32.HI R18, RZ, R3, R18 ;  /* 0x00000003ff128219 */ /* 0x000fc60000011612 */
[----:B------:R-:W-:Y:S01]  /*2820*/  IMAD R2, R72, R2, R5 ;  /* 0x0000000248027224 */ /* 0x000fe200078e0205 */
        /* <DEDUP_REMOVED lines=9> */
.L_x_41:
[----:B------:R-:W1:Y:S02]  /*28c0*/  LDCU UR8, c[0x0][0xb30] ;  /* 0x00016600ff0877ac */ /* 0x000e640008000800 */
[----:B-1----:R-:W-:-:S09]  /*28d0*/  UISETP.NE.AND UP0, UPT, UR8, 0x1, UPT ;  /* 0x000000010800788c */ /* 0x002fd2000bf05270 */
[----:B------:R-:W-:Y:S05]  /*28e0*/  BRA.U UP0, `(.L_x_42) ;  /* 0x0000000100407547 */ /* 0x000fea000b800000 */
[----:B------:R-:W1:Y:S08]  /*28f0*/  LDC.64 R4, c[0x0][0xb10] ;  /* 0x0002c400ff047b82 */ /* 0x000e700000000a00 */
[----:B------:R-:W2:Y:S08]  /*2900*/  LDC.64 R2, c[0x0][0xb18] ;  /* 0x0002c600ff027b82 */ /* 0x000eb00000000a00 */
[----:B------:R-:W4:Y:S08]  /*2910*/  LDC R6, c[0x0][0xb20] ;  /* 0x0002c800ff067b82 */ /* 0x000f300000000800 */
[----:B------:R-:W3:Y:S01]  /*2920*/  LDC R18, c[0x0][0xb0c] ;  /* 0x0002c300ff127b82 */ /* 0x000ee20000000800 */
[----:B-1----:R-:W-:-:S05]  /*2930*/  IMAD.HI.U32 R4, R11, R4, RZ ;  /* 0x000000040b047227 */ /* 0x002fca00078e00ff */
[----:B------:R-:W-:Y:S01]  /*2940*/  SHF.R.U32.HI R4, RZ, R5, R4 ;  /* 0x00000005ff047219 */ /* 0x000fe20000011604 */
[----:B--2---:R-:W-:Y:S01]  /*2950*/  IMAD.HI.U32 R3, R8, R3, RZ ;  /* 0x0000000308037227 */ /* 0x004fe200078e00ff */
[----:B------:R-:W-:-:S04]  /*2960*/  ISETP.NE.AND P0, PT, R2, 0x1, PT ;  /* 0x000000010200780c */ /* 0x000fc80003f05270 */
[----:B----4-:R-:W-:-:S04]  /*2970*/  SHF.R.U32.HI R3, RZ, R6, R3 ;  /* 0x00000006ff037219 */ /* 0x010fc80000011603 */
[----:B------:R-:W-:Y:S02]  /*2980*/  SEL R3, R8, R3, !P0 ;  /* 0x0000000308037207 */ /* 0x000fe40004000000 */
[----:B---3--:R-:W-:-:S04]  /*2990*/  ISETP.NE.AND P1, PT, R18, 0x1, PT ;  /* 0x000000011200780c */ /* 0x008fc80003f25270 */
[----:B------:R-:W-:-:S05]  /*29a0*/  SEL R4, R11, R4, !P1 ;  /* 0x000000040b047207 */ /* 0x000fca0004800000 */
[----:B------:R-:W-:Y:S02]  /*29b0*/  IMAD.IADD R5, R3, 0x1, -R4 ;  /* 0x0000000103057824 */ /* 0x000fe400078e0a04 */
[----:B------:R-:W-:Y:S02]  /*29c0*/  IMAD.IADD R3, R4, 0x1, -R3 ;  /* 0x0000000104037824 */ /* 0x000fe400078e0a03 */
[----:B------:R-:W-:Y:S02]  /*29d0*/  IMAD R11, R5, R18, R11 ;  /* 0x00000012050b7224 */ /* 0x000fe400078e020b */
[----:B------:R-:W-:-:S07]  /*29e0*/  IMAD R8, R3, R2, R8 ;  /* 0x0000000203087224 */ /* 0x000fce00078e0208 */
.L_x_42:
[----:B------:R-:W-:Y:S01]  /*29f0*/  VIADD R14, R14, 0x1 ;  /* 0x000000010e0e7836 */ /* 0x000fe20000000000 */
[----:B------:R-:W-:Y:S01]  /*2a00*/  PLOP3.LUT P1, PT, PT, PT, PT, 0x80, 0x8 ;  /* 0x000000000008781c */ /* 0x000fe20003f2f070 */
[----:B------:R-:W-:Y:S02]  /*2a10*/  IMAD.IADD R155, R11, 0x1, R154 ;  /* 0x000000010b9b7824 */ /* 0x000fe400078e029a */
[----:B------:R-:W-:Y:S01]  /*2a20*/  IMAD.IADD R164, R8, 0x1, R143 ;  /* 0x0000000108a47824 */ /* 0x000fe200078e028f */
[----:B------:R-:W-:-:S04]  /*2a30*/  ISETP.NE.AND P0, PT, R14, 0x2, PT ;  /* 0x000000020e00780c */ /* 0x000fc80003f05270 */
[----:B------:R-:W-:Y:S02]  /*2a40*/  SEL R2, RZ, 0x1, P0 ;  /* 0x00000001ff027807 */ /* 0x000fe40000000000 */
[----:B------:R-:W-:Y:S02]  /*2a50*/  SEL R14, R14, RZ, P0 ;  /* 0x000000ff0e0e7207 */ /* 0x000fe40000000000 */
[----:B------:R-:W-:Y:S01]  /*2a60*/  LOP3.LUT R13, R13, R2, RZ, 0x3c, !PT ;  /* 0x000000020d0d7212 */ /* 0x000fe200078e3cff */
[----:B------:R-:W-:Y:S06]  /*2a70*/  @P2 BRA `(.L_x_43) ;  /* 0xfffffff000582947 */ /* 0x000fec000383ffff */
[----:B------:R-:W-:Y:S01]  /*2a80*/  UIADD3 UR4, UPT, UPT, UR4, 0x148, URZ ;  /* 0x0000014804047890 */ /* 0x000fe2000fffe0ff */
[----:B------:R-:W-:-:S03]  /*2a90*/  SHF.L.U32 R3, R15, 0x1f, RZ ;  /* 0x0000001f0f037819 */ /* 0x000fc600000006ff */
[----:B------:R-:W-:-:S09]  /*2aa0*/  ULEA UR5, UR13, UR4, 0x3 ;  /* 0x000000040d057291 */ /* 0x000fd2000f8e18ff */
[----:B------:R-:W1:Y:S02]  /*2ab0*/  SYNCS.PHASECHK.TRANS64.TRYWAIT P0, [UR5], R3 ;  /* 0x00000003ff0075a7 */ /* 0x000e640008001105 */
[----:B-1----:R-:W-:Y:S05]  /*2ac0*/  @!P0 BRA `(.L_x_44) ;  /* 0x0000005c00f48947 */ /* 0x002fea0003800000 */
.L_x_156:
[----:B------:R-:W-:-:S04]  /*2ad0*/  UIADD3 UR6, UPT, UPT, UR13, 0x1, URZ ;  /* 0x000000010d067890 */ /* 0x000fc8000fffe0ff */
[----:B------:R-:W-:-:S04]  /*2ae0*/  UISETP.NE.AND UP0, UPT, UR6, 0x29, UPT ;  /* 0x000000290600788c */ /* 0x000fc8000bf05270 */
[----:B------:R-:W-:Y:S02]  /*2af0*/  USEL UR7, URZ, 0x1, UP0 ;  /* 0x00000001ff077887 */ /* 0x000fe40008000000 */
[----:B------:R-:W-:-:S04]  /*2b00*/  USEL UR6, UR6, URZ, UP0 ;  /* 0x000000ff06067287 */ /* 0x000fc80008000000 */
[----:B------:R-:W-:Y:S01]  /*2b10*/  ULEA UR5, UR6, UR4, 0x3 ;  /* 0x0000000406057291 */ /* 0x000fe2000f8e18ff */
[----:B------:R-:W-:-:S04]  /*2b20*/  LOP3.LUT R2, R15, UR7, RZ, 0x3c, !PT ;  /* 0x000000070f027c12 */ /* 0x000fc8000f8e3cff */
[----:B-1----:R-:W-:-:S04]  /*2b30*/  SHF.L.U32 R3, R2, 0x1f, RZ ;  /* 0x0000001f02037819 */ /* 0x002fc800000006ff */
[----:B------:R-:W1:Y:S02]  /*2b40*/  SYNCS.PHASECHK.TRANS64.TRYWAIT P0, [UR5], R3 ;  /* 0x00000003ff0075a7 */ /* 0x000e640008001105 */
[----:B-1----:R-:W-:Y:S05]  /*2b50*/  @!P0 BRA `(.L_x_45) ;  /* 0x0000005c00e88947 */ /* 0x002fea0003800000 */
.L_x_158:
        /* <DEDUP_REMOVED lines=9> */
.L_x_160:
        /* <DEDUP_REMOVED lines=9> */
.L_x_162:
        /* <DEDUP_REMOVED lines=9> */
.L_x_164:
        /* <DEDUP_REMOVED lines=9> */
.L_x_166:
        /* <DEDUP_REMOVED lines=9> */
.L_x_168:
        /* <DEDUP_REMOVED lines=9> */
.L_x_170:
        /* <DEDUP_REMOVED lines=9> */
.L_x_172:
        /* <DEDUP_REMOVED lines=9> */
.L_x_174:
        /* <DEDUP_REMOVED lines=9> */
.L_x_176:
        /* <DEDUP_REMOVED lines=9> */
.L_x_178:
        /* <DEDUP_REMOVED lines=9> */
.L_x_180:
        /* <DEDUP_REMOVED lines=9> */
.L_x_182:
        /* <DEDUP_REMOVED lines=9> */
.L_x_184:
        /* <DEDUP_REMOVED lines=9> */
.L_x_186:
        /* <DEDUP_REMOVED lines=9> */
.L_x_188:
        /* <DEDUP_REMOVED lines=9> */
.L_x_190:
        /* <DEDUP_REMOVED lines=9> */
.L_x_192:
        /* <DEDUP_REMOVED lines=9> */
.L_x_194:
        /* <DEDUP_REMOVED lines=9> */
.L_x_196:
        /* <DEDUP_REMOVED lines=9> */
.L_x_198:
        /* <DEDUP_REMOVED lines=9> */
.L_x_200:
        /* <DEDUP_REMOVED lines=9> */
.L_x_202:
        /* <DEDUP_REMOVED lines=9> */
.L_x_204:
        /* <DEDUP_REMOVED lines=9> */
.L_x_206:
        /* <DEDUP_REMOVED lines=9> */
.L_x_208:
        /* <DEDUP_REMOVED lines=9> */
.L_x_210:
        /* <DEDUP_REMOVED lines=9> */
.L_x_212:
        /* <DEDUP_REMOVED lines=9> */
.L_x_214:
        /* <DEDUP_REMOVED lines=9> */
.L_x_216:
        /* <DEDUP_REMOVED lines=9> */
.L_x_218:
        /* <DEDUP_REMOVED lines=9> */
.L_x_220:
        /* <DEDUP_REMOVED lines=9> */
.L_x_222:
        /* <DEDUP_REMOVED lines=9> */
.L_x_224:
        /* <DEDUP_REMOVED lines=9> */
.L_x_226:
        /* <DEDUP_REMOVED lines=9> */
.L_x_228:
        /* <DEDUP_REMOVED lines=9> */
.L_x_230:
        /* <DEDUP_REMOVED lines=9> */
.L_x_232:
        /* <DEDUP_REMOVED lines=9> */
.L_x_234:
[----:B------:R-:W-:-:S04]  /*40c0*/  UIADD3 UR6, UPT, UPT, UR6, 0x1, URZ ;  /* 0x0000000106067890 */ /* 0x000fc8000fffe0ff */
[----:B------:R-:W-:-:S04]  /*40d0*/  UISETP.NE.AND UP0, UPT, UR6, 0x29, UPT ;  /* 0x000000290600788c */ /* 0x000fc8000bf05270 */
[----:B------:R-:W-:Y:S02]  /*40e0*/  USEL UR5, URZ, 0x1, UP0 ;  /* 0x00000001ff057887 */ /* 0x000fe40008000000 */
[----:B------:R-:W-:-:S04]  /*40f0*/  USEL UR6, UR6, URZ, UP0 ;  /* 0x000000ff06067287 */ /* 0x000fc80008000000 */
[----:B------:R-:W-:Y:S01]  /*4100*/  ULEA UR6, UR6, UR4, 0x3 ;  /* 0x0000000406067291 */ /* 0x000fe2000f8e18ff */
[----:B-1----:R-:W-:-:S04]  /*4110*/  LOP3.LUT R3, R2, UR5, RZ, 0x3c, !PT ;  /* 0x0000000502037c12 */ /* 0x002fc8000f8e3cff */
[----:B------:R-:W-:Y:S01]  /*4120*/  SHF.L.U32 R3, R3, 0x1f, RZ ;  /* 0x0000001f03037819 */ /* 0x000fe200000006ff */
[----:B---3--:R-:W-:-:S07]  /*4130*/  IMAD.U32 R0, RZ, RZ, UR6 ;  /* 0x00000006ff007e24 */ /* 0x008fce000f8e00ff */
.L_x_84:
[----:B-1----:R1:W2:Y:S02]  /*4140*/  SYNCS.PHASECHK.TRANS64.TRYWAIT P0, [R0+URZ], R3 ;  /* 0x00000003000075a7 */ /* 0x0022a400080011ff */
[----:B--2---:R-:W-:Y:S05]  /*4150*/  @!P0 NANOSLEEP.SYNCS 0x989680 ;  /* 0x009896800000895d */ /* 0x004fea0003900000 */
[----:B------:R-:W2:Y:S02]  /*4160*/  @!P0 SYNCS.PHASECHK.TRANS64 P0, [R0+URZ], R3 ;  /* 0x00000003000085a7 */ /* 0x000ea400080010ff */
[----:B--2---:R-:W-:Y:S05]  /*4170*/  @P0 EXIT ;  /* 0x000000000000094d */ /* 0x004fea0003800000 */
[----:B------:R-:W-:Y:S05]  /*4180*/  BRA `(.L_x_84) ;  /* 0xfffffffc00ec7947 */ /* 0x000fea000383ffff */
.L_x_23:
[----:B------:R-:W-:-:S04]  /*4190*/  UISETP.NE.AND UP1, UPT, UR37, URZ, UPT ;  /* 0x000000ff2500728c */ /* 0x000fc8000bf25270 */
[----:B------:R-:W-:-:S09]  /*41a0*/  UISETP.NE.OR UP1, UPT, UR10, 0x1, UP1 ;  /* 0x000000010a00788c */ /* 0x000fd20008f25670 */
[----:B------:R-:W-:Y:S05]  /*41b0*/  BRA.U UP1, `(.L_x_85) ;  /* 0x00000005014c7547 */ /* 0x000fea000b800000 */
[----:B------:R-:W-:Y:S01]  /*41c0*/  HFMA2 R11, -RZ, RZ, 0, 0 ;  /* 0x00000000ff0b7431 */ /* 0x000fe200000001ff */
[----:B------:R-:W-:Y:S01]  /*41d0*/  ISETP.GE.U32.AND P2, PT, R10, 0x2, PT ;  /* 0x000000020a00780c */ /* 0x000fe20003f46070 */
[----:B------:R-:W-:Y:S01]  /*41e0*/  IMAD.MOV.U32 R12, RZ, RZ, 0x1 ;  /* 0x00000001ff0c7424 */ /* 0x000fe200078e00ff */
[----:B------:R-:W-:Y:S01]  /*41f0*/  CS2R R8, SRZ ;  /* 0x0000000000087805 */ /* 0x000fe2000001ff00 */
[----:B------:R-:W-:Y:S01]  /*4200*/  IMAD.MOV.U32 R3, RZ, RZ, RZ ;  /* 0x000000ffff037224 */ /* 0x000fe200078e00ff */
[----:B------:R-:W-:Y:S01]  /*4210*/  UMOV UR4, 0x400 ;  /* 0x0000040000047882 */ /* 0x000fe20000000000 */
[----:B------:R-:W-:Y:S01]  /*4220*/  UMOV UR6, URZ ;  /* 0x000000ff00067c82 */ /* 0x000fe20008000000 */
[----:B------:R-:W-:-:S12]  /*4230*/  ULEA UR37, UR37, UR4, 0x18 ;  /* 0x0000000425257291 */ /* 0x000fd8000f8ec0ff */
.L_x_89:
[----:B------:R-:W-:Y:S02]  /*4240*/  LEA R0, R3, UR37, 0x3 ;  /* 0x0000002503007c11 */ /* 0x000fe4000f8e18ff */
[----:B------:R-:W-:-:S03]  /*4250*/  SHF.L.U32 R5, R8, 0x1f, RZ ;  /* 0x0000001f08057819 */ /* 0x000fc600000006ff */
[----:B------:R-:W-:Y:S01]  /*4260*/  VIADD R4, R0, 0x320 ;  /* 0x0000032000047836 */ /* 0x000fe20000000000 */
[----:B------:R-:W1:Y:S02]  /*4270*/  SYNCS.PHASECHK.TRANS64.TRYWAIT P0, [R0+URZ+0x310], R5 ;  /* 0x00031005000075a7 */ /* 0x000e6400080011ff */
[----:B-1----:R-:W-:Y:S05]  /*4280*/  @!P0 BRA `(.L_x_86) ;  /* 0x0000005400c48947 */ /* 0x002fea0003800000 */
.L_x_235:
[----:B------:R-:W-:Y:S01]  /*4290*/  ULEA UR5, UR6, UR37, 0x3 ;  /* 0x0000002506057291 */ /* 0x000fe2000f8e18ff */
[----:B------:R-:W-:Y:S01]  /*42a0*/  PRMT R4, RZ, 0x654, R4 ;  /* 0x00000654ff047816 */ /* 0x000fe20000000004 */
[----:B-1----:R-:W-:Y:S01]  /*42b0*/  @!P2 IMAD.MOV.U32 R5, RZ, RZ, 0x10 ;  /* 0x00000010ff05a424 */ /* 0x002fe200078e00ff */
[----:B------:R-:W-:Y:S01]  /*42c0*/  SHF.L.U32 R7, R12, 0x1f, RZ ;  /* 0x0000001f0c077819 */ /* 0x000fe200000006ff */
[----:B------:R-:W-:Y:S01]  /*42d0*/  UIADD3 UR4, UPT, UPT, UR5, 0x2b0, URZ ;  /* 0x000002b005047890 */ /* 0x000fe2000fffe0ff */
[----:B------:R1:W-:Y:S05]  /*42e0*/  SYNCS.ARRIVE.TRANS64.RED.A1T0 RZ, [R4+URZ], RZ ;  /* 0x000000ff04ff79a7 */ /* 0x0003ea00081004ff */
[----:B------:R-:W-:Y:S01]  /*42f0*/  IMAD.U32 R13, RZ, RZ, UR4 ;  /* 0x00000004ff0d7e24 */ /* 0x000fe2000f8e00ff */
[----:B------:R-:W2:Y:S04]  /*4300*/  SYNCS.PHASECHK.TRANS64.TRYWAIT P0, [UR5+0x2c0], R7 ;  /* 0x0002c007ff0075a7 */ /* 0x000ea80008001105 */
[----:B------:R-:W-:Y:S01]  /*4310*/  PRMT R13, R10, 0x654, R13 ;  /* 0x000006540a0d7816 */ /* 0x000fe2000000000d */
[----:B-12---:R-:W-:Y:S06]  /*4320*/  @!P0 BRA `(.L_x_87) ;  /* 0x0000005400b08947 */ /* 0x006fec0003800000 */
.L_x_237:
[----:B------:R-:W-:Y:S01]  /*4330*/  ULEA UR4, UR6, UR37, 0x4 ;  /* 0x0000002506047291 */ /* 0x000fe2000f8e20ff */
[----:B------:R-:W-:Y:S01]  /*4340*/  SEL R2, R13, R2, !P2 ;  /* 0x000000020d027207 */ /* 0x000fe20005000000 */
[----:B------:R-:W-:Y:S01]  /*4350*/  UIADD3 UR5, UPT, UPT, UR5, 0x2b0, URZ ;  /* 0x000002b005057890 */ /* 0x000fe2000fffe0ff */
[----:B-1----:R-:W-:Y:S01]  /*4360*/  LEA R0, R11, UR37, 0x3 ;  /* 0x000000250b007c11 */ /* 0x002fe2000f8e18ff */
[----:B------:R-:W-:Y:S01]  /*4370*/  UIADD3 UR4, UPT, UPT, UR4, 0x340, URZ ;  /* 0x0000034004047890 */ /* 0x000fe2000fffe0ff */
[----:B------:R1:W-:Y:S01]  /*4380*/  @!P2 SYNCS.ARRIVE.TRANS64.RED RZ, [R2+URZ], R5 ;  /* 0x0000000502ffa9a7 */ /* 0x0003e200080004ff */
[----:B------:R-:W-:Y:S01]  /*4390*/  UIADD3 UR6, UPT, UPT, UR6, 0x1, URZ ;  /* 0x0000000106067890 */ /* 0x000fe2000fffe0ff */
[----:B------:R-:W-:-:S03]  /*43a0*/  VIADD R3, R3, 0x1 ;  /* 0x0000000103037836 */ /* 0x000fc60000000000 */
[----:B------:R-:W-:Y:S02]  /*43b0*/  UISETP.NE.AND UP0, UPT, UR6, 0x2, UPT ;  /* 0x000000020600788c */ /* 0x000fe4000bf05270 */
[----:B------:R-:W-:Y:S01]  /*43c0*/  ISETP.NE.AND P0, PT, R3, 0x2, PT ;  /* 0x000000020300780c */ /* 0x000fe20003f05270 */
[----:B------:R-:W-:Y:S06]  /*43d0*/  UGETNEXTWORKID.BROADCAST [UR4], [UR5] ;  /* 0x00000000040073ca */ /* 0x000fec0008000100 */
[----:B------:R-:W-:Y:S02]  /*43e0*/  USEL UR4, URZ, 0x1, UP0 ;  /* 0x00000001ff047887 */ /* 0x000fe40008000000 */
[----:B------:R-:W-:-:S04]  /*43f0*/  USEL UR6, UR6, URZ, UP0 ;  /* 0x000000ff06067287 */ /* 0x000fc80008000000 */
[----:B------:R-:W-:Y:S02]  /*4400*/  LOP3.LUT R12, R12, UR4, RZ, 0x3c, !PT ;  /* 0x000000040c0c7c12 */ /* 0x000fe4000f8e3cff */
[----:B-1----:R-:W-:-:S04]  /*4410*/  SHF.L.U32 R5, R9, 0x1f, RZ ;  /* 0x0000001f09057819 */ /* 0x002fc800000006ff */
[----:B------:R-:W1:Y:S02]  /*4420*/  SYNCS.PHASECHK.TRANS64.TRYWAIT P1, [R0+URZ+0x2b0], R5 ;  /* 0x0002b005000075a7 */ /* 0x000e6400080211ff */
[----:B-1----:R-:W-:Y:S05]  /*4430*/  @!P1 BRA `(.L_x_88) ;  /* 0x0000005400849947 */ /* 0x002fea0003800000 */
.L_x_238:
[----:B------:R-:W-:Y:S01]  /*4440*/  LEA R4, R11, UR37, 0x4 ;  /* 0x000000250b047c11 */ /* 0x000fe2000f8e20ff */
[----:B-1----:R-:W-:Y:S01]  /*4450*/  VIADD R0, R0, 0x2c0 ;  /* 0x000002c000007836 */ /* 0x002fe20000000000 */
[----:B------:R-:W-:Y:S01]  /*4460*/  SEL R3, R3, RZ, P0 ;  /* 0x000000ff03037207 */ /* 0x000fe20000000000 */
[----:B------:R-:W-:-:S03]  /*4470*/  VIADD R11, R11, 0x1 ;  /* 0x000000010b0b7836 */ /* 0x000fc60000000000 */
[----:B------:R-:W1:Y:S01]  /*4480*/  LDS.128 R4, [R4+0x340] ;  /* 0x0003400004047984 */ /* 0x000e620000000c00 */
[----:B------:R-:W-:Y:S02]  /*4490*/  PRMT R0, RZ, 0x654, R0 ;  /* 0x00000654ff007816 */ /* 0x000fe40000000000 */
[C---:B------:R-:W-:Y:S01]  /*44a0*/  ISETP.NE.AND P1, PT, R11.reuse, 0x2, PT ;  /* 0x000000020b00780c */ /* 0x040fe20003f25270 */
[----:B------:R-:W-:Y:S01]  /*44b0*/  @!PT LDS RZ, [RZ] ;  /* 0x00000000fffff984 */ /* 0x000fe20000000800 */
[----:B------:R-:W-:Y:S01]  /*44c0*/  @!PT LDS RZ, [RZ] ;  /* 0x00000000fffff984 */ /* 0x000fe20000000800 */
[----:B------:R-:W-:Y:S01]  /*44d0*/  @!PT LDS RZ, [RZ] ;  /* 0x00000000fffff984 */ /* 0x000fe20000000800 */
[----:B------:R-:W-:Y:S01]  /*44e0*/  @!PT LDS RZ, [RZ] ;  /* 0x00000000fffff984 */ /* 0x000fe20000000800 */
[----:B------:R2:W-:Y:S06]  /*44f0*/  MEMBAR.ALL.CTA ;  /* 0x0000000000007992 */ /* 0x0005ec0000008000 */
[----:B--2---:R-:W2:Y:S01]  /*4500*/  FENCE.VIEW.ASYNC.S ;  /* 0x00000000000073c6 */ /* 0x004ea20000000000 */
[----:B------:R-:W-:Y:S01]  /*4510*/  SEL R11, R11, RZ, P1 ;  /* 0x000000ff0b0b7207 */ /* 0x000fe20000800000 */
[----:B--2---:R2:W-:Y:S01]  /*4520*/  SYNCS.ARRIVE.TRANS64.RED.A1T0 RZ, [R0+URZ], RZ ;  /* 0x000000ff00ff79a7 */ /* 0x0045e200081004ff */
[----:B-1----:R-:W-:-:S02]  /*4530*/  LOP3.LUT P3, RZ, R6, 0x1, RZ, 0xc0, !PT ;  /* 0x0000000106ff7812 */ /* 0x002fc4000786c0ff */
[----:B------:R-:W-:-:S04]  /*4540*/  SEL R5, RZ, 0x1, P0 ;  /* 0x00000001ff057807 */ /* 0x000fc80000000000 */
[----:B------:R-:W-:Y:S02]  /*4550*/  LOP3.LUT R8, R8, R5, RZ, 0x3c, !PT ;  /* 0x0000000508087212 */ /* 0x000fe400078e3cff */
[----:B--2---:R-:W-:-:S04]  /*4560*/  SEL R0, RZ, 0x1, P1 ;  /* 0x00000001ff007807 */ /* 0x004fc80000800000 */
[----:B------:R-:W-:Y:S01]  /*4570*/  LOP3.LUT R9, R9, R0, RZ, 0x3c, !PT ;  /* 0x0000000009097212 */ /* 0x000fe200078e3cff */
[----:B------:R-:W-:Y:S06]  /*4580*/  @P3 BRA `(.L_x_89) ;  /* 0xfffffffc002c3947 */ /* 0x000fec000383ffff */
[----:B------:R-:W-:Y:S01]  /*4590*/  ULEA UR5, UR6, UR37, 0x3 ;  /* 0x0000002506057291 */ /* 0x000fe2000f8e18ff */
[----:B------:R-:W-:-:S08]  /*45a0*/  SHF.L.U32 R3, R12, 0x1f, RZ ;  /* 0x0000001f0c037819 */ /* 0x000fd000000006ff */
[----:B------:R-:W1:Y:S02]  /*45b0*/  SYNCS.PHASECHK.TRANS64 P0, [UR5+0x2c0], R3 ;  /* 0x0002c003ff0075a7 */ /* 0x000e640008001005 */
[----:B-1----:R-:W-:Y:S05]  /*45c0*/  @P0 BRA `(.L_x_90) ;  /* 0x0000000000080947 */ /* 0x002fea0003800000 */
[----:B------:R-:W1:Y:S02]  /*45d0*/  SYNCS.PHASECHK.TRANS64.TRYWAIT P0, [UR5+0x2c0], R3 ;  /* 0x0002c003ff0075a7 */ /* 0x000e640008001105 */
[----:B-1----:R-:W-:Y:S05]  /*45e0*/  @!P0 BRA `(.L_x_91) ;  /* 0x00000054002c8947 */ /* 0x002fea0003800000 */
.L_x_90:
[----:B------:R-:W-:-:S04]  /*45f0*/  UIADD3 UR4, UPT, UPT, UR6, 0x1, URZ ;  /* 0x0000000106047890 */ /* 0x000fc8000fffe0ff */
[----:B------:R-:W-:-:S04]  /*4600*/  UISETP.NE.AND UP0, UPT, UR4, 0x2, UPT ;  /* 0x000000020400788c */ /* 0x000fc8000bf05270 */
[----:B------:R-:W-:Y:S02]  /*4610*/  USEL UR7, URZ, 0x1, UP0 ;  /* 0x00000001ff077887 */ /* 0x000fe40008000000 */
[----:B------:R-:W-:-:S04]  /*4620*/  USEL UR4, UR4, URZ, UP0 ;  /* 0x000000ff04047287 */ /* 0x000fc80008000000 */
[----:B------:R-:W-:Y:S01]  /*4630*/  ULEA UR4, UR4, UR37, 0x3 ;  /* 0x0000002504047291 */ /* 0x000fe2000f8e18ff */
[----:B-1----:R-:W-:-:S04]  /*4640*/  LOP3.LUT R3, R12, UR7, RZ, 0x3c, !PT ;  /* 0x000000070c037c12 */ /* 0x002fc8000f8e3cff */
[----:B------:R-:W-:-:S04]  /*4650*/  SHF.L.U32 R0, R3, 0x1f, RZ ;  /* 0x0000001f03007819 */ /* 0x000fc800000006ff */
[----:B------:R-:W1:Y:S02]  /*4660*/  SYNCS.PHASECHK.TRANS64 P0, [UR4+0x2c0], R0 ;  /* 0x0002c000ff0075a7 */ /* 0x000e640008001004 */
[----:B-1----:R-:W-:Y:S05]  /*4670*/  @P0 EXIT ;  /* 0x000000000000094d */ /* 0x002fea0003800000 */
[----:B------:R-:W-:Y:S02]  /*4680*/  SHF.L.U32 R3, R3, 0x1f, RZ ;  /* 0x0000001f03037819 */ /* 0x000fe400000006ff */
[----:B------:R-:W-:-:S07]  /*4690*/  MOV R0, UR4 ;  /* 0x0000000400007c02 */ /* 0x000fce0008000f00 */
.L_x_92:
[----:B-1----:R1:W2:Y:S02]  /*46a0*/  SYNCS.PHASECHK.TRANS64.TRYWAIT P0, [R0+URZ+0x2c0], R3 ;  /* 0x0002c003000075a7 */ /* 0x0022a400080011ff */
[----:B--2---:R-:W-:Y:S05]  /*46b0*/  @!P0 NANOSLEEP.SYNCS 0x989680 ;  /* 0x009896800000895d */ /* 0x004fea0003900000 */
[----:B------:R-:W2:Y:S02]  /*46c0*/  @!P0 SYNCS.PHASECHK.TRANS64 P0, [R0+URZ+0x2c0], R3 ;  /* 0x0002c003000085a7 */ /* 0x000ea400080010ff */
[----:B--2---:R-:W-:Y:S05]  /*46d0*/  @P0 EXIT ;  /* 0x000000000000094d */ /* 0x004fea0003800000 */
[----:B------:R-:W-:Y:S05]  /*46e0*/  BRA `(.L_x_92) ;  /* 0xfffffffc00ec7947 */ /* 0x000fea000383ffff */
.L_x_85:
[----:B------:R-:W-:Y:S05]  /*46f0*/  BRA.U UP4, `(.L_x_93) ;  /* 0x0000001104847547 */ /* 0x000fea000b800000 */
[----:B------:R-:W-:Y:S01]  /*4700*/  UMOV UR6, 0x40 ;  /* 0x0000004000067882 */ /* 0x000fe20000000000 */
[----:B------:R-:W-:Y:S01]  /*4710*/  NOP ;  /* 0x0000000000007918 */ /* 0x000fe20000000000 */
[----:B------:R-:W-:Y:S01]  /*4720*/  ULEA UR6, UR37, UR6, 0x18 ;  /* 0x0000000625067291 */ /* 0x000fe2000f8ec0ff */
[----:B------:R-:W-:Y:S02]  /*4730*/  UMOV UR7, 0x400 ;  /* 0x0000040000077882 */ /* 0x000fe40000000000 */
[----:B------:R-:W-:-:S06]  /*4740*/  ULEA UR37, UR37, UR7, 0x18 ;  /* 0x0000000725257291 */ /* 0x000fcc000f8ec0ff */
[----:B------:R-:W1:Y:S02]  /*4750*/  LDS.U8 R2, [UR6+0x1c] ;  /* 0x00001c06ff027984 */ /* 0x000e640008000000 */
[----:B-1----:R-:W-:-:S13]  /*4760*/  ISETP.NE.AND P0, PT, R2, RZ, PT ;  /* 0x000000ff0200720c */ /* 0x002fda0003f05270 */
[----:B------:R-:W-:Y:S05]  /*4770*/  @P0 BRA `(.L_x_94) ;  /* 0x0000000400080947 */ /* 0x000fea0003800000 */
[----:B------:R-:W-:Y:S02]  /*4780*/  UISETP.NE.U32.AND UP0, UPT, UR5, 0x1, UPT ;  /* 0x000000010500788c */ /* 0x000fe4000bf05070 */
[----:B------:R-:W-:-:S07]  /*4790*/  UIADD3 UR8, UPT, UPT, UR6, 0x8, URZ ;  /* 0x0000000806087890 */ /* 0x000fce000fffe0ff */
[----:B------:R-:W-:Y:S05]  /*47a0*/  BRA.U !UP0, `(.L_x_95) ;  /* 0x00000001089c7547 */ /* 0x000fea000b800000 */
[----:B------:R-:W-:Y:S01]  /*47b0*/  ELECT P0, URZ, PT ;  /* 0x0000000000ff782f */ /* 0x000fe20003800000 */
[----:B------:R-:W-:-:S12]  /*47c0*/  BSSY B0, `(.L_x_95) ;  /* 0x0000025000007945 */ /* 0x000fd80003800000 */
[----:B------:R-:W-:Y:S05]  /*47d0*/  @!P0 BRA `(.L_x_96) ;  /* 0x00000000008c8947 */ /* 0x000fea0003800000 */
[----:B------:R-:W-:-:S05]  /*47e0*/  UMOV UR7, 0x10 ;  /* 0x0000001000077882 */ /* 0x000fca0000000000 */
[----:B------:R-:W-:Y:S04]  /*47f0*/  DEPBAR.LE SB1, 0x36 ;  /* 0x00009d800000791a */ /* 0x000fe80000000000 */
[----:B------:R-:W1:Y:S02]  /*4800*/  UTCATOMSWS.2CTA.FIND_AND_SET.ALIGN UP1, UR7, UR7 ;  /* 0x00000007000775e3 */ /* 0x000e640008220800 */
[----:B-1----:R-:W-:Y:S01]  /*4810*/  MOV R11, UR7 ;  /* 0x00000007000b7c02 */ /* 0x002fe20008000f00 */
[----:B------:R-:W-:Y:S06]  /*4820*/  BRA.U UP1, `(.L_x_97) ;  /* 0x0000000101187547 */ /* 0x000fec000b800000 */
.L_x_98:
[----:B------:R-:W-:Y:S05]  /*4830*/  NANOSLEEP 0x64 ;  /* 0x000000640000795d */ /* 0x000fea0003800000 */
[----:B------:R-:W-:-:S05]  /*4840*/  UMOV UR7, 0x10 ;  /* 0x0000001000077882 */ /* 0x000fca0000000000 */
[----:B------:R-:W-:Y:S04]  /*4850*/  DEPBAR.LE SB1, 0x36 ;  /* 0x00009d800000791a */ /* 0x000fe80000000000 */
[----:B------:R-:W1:Y:S02]  /*4860*/  UTCATOMSWS.2CTA.FIND_AND_SET.ALIGN UP1, UR7, UR7 ;  /* 0x00000007000775e3 */ /* 0x000e640008220800 */
[----:B-1----:R-:W-:Y:S01]  /*4870*/  MOV R11, UR7 ;  /* 0x00000007000b7c02 */ /* 0x002fe20008000f00 */
[----:B------:R-:W-:Y:S05]  /*4880*/  BRA.U !UP1, `(.L_x_98) ;  /* 0xfffffffd09e87547 */ /* 0x000fea000b83ffff */
.L_x_97:
[----:B------:R-:W1:Y:S01]  /*4890*/  LDS R5, [UR6+0x10] ;  /* 0x00001006ff057984 */ /* 0x000e620008000800 */
[----:B------:R-:W-:Y:S01]  /*48a0*/  IMAD.U32 R3, RZ, RZ, UR37 ;  /* 0x00000025ff037e24 */ /* 0x000fe2000f8e00ff */
[----:B------:R-:W-:-:S03]  /*48b0*/  MOV R2, UR4 ;  /* 0x0000000400027c02 */ /* 0x000fc60008000f00 */
[----:B------:R-:W-:Y:S01]  /*48c0*/  VIADD R3, R3, 0x360 ;  /* 0x0000036003037836 */ /* 0x000fe20000000000 */
[----:B-1----:R-:W-:-:S04]  /*48d0*/  SHF.L.U32 R5, R5, 0x1f, RZ ;  /* 0x0000001f05057819 */ /* 0x002fc800000006ff */
[----:B------:R-:W1:Y:S02]  /*48e0*/  SYNCS.PHASECHK.TRANS64.TRYWAIT P0, [UR6+0x8], R5 ;  /* 0x00000805ff0075a7 */ /* 0x000e640008001106 */
[----:B-1----:R-:W-:Y:S05]  /*48f0*/  @P0 BRA `(.L_x_99) ;  /* 0x0000000000080947 */ /* 0x002fea0003800000 */
[----:B------:R-:W1:Y:S02]  /*4900*/  SYNCS.PHASECHK.TRANS64.TRYWAIT P0, [UR6+0x8], R5 ;  /* 0x00000805ff0075a7 */ /* 0x000e640008001106 */
[----:B-1----:R-:W-:Y:S05]  /*4910*/  @!P0 BRA `(.L_x_100) ;  /* 0x0000005000788947 */ /* 0x002fea0003800000 */
.L_x_99:
[----:B-1----:R-:W-:Y:S01]  /*4920*/  HFMA2 R4, -RZ, RZ, 0, 5.9604644775390625e-08 ;  /* 0x00000001ff047431 */ /* 0x002fe200000001ff */
[----:B------:R-:W-:Y:S01]  /*4930*/  UPRMT UR7, UR4, 0x654, UR8 ;  /* 0x0000065404077896 */ /* 0x000fe20008000008 */
[----:B------:R-:W-:Y:S01]  /*4940*/  IMAD.MOV.U32 R6, RZ, RZ, 0xffff ;  /* 0x0000ffffff067424 */ /* 0x000fe200078e00ff */
[----:B------:R-:W-:Y:S01]  /*4950*/  PRMT R2, R2, 0x654, R3 ;  /* 0x0000065402027816 */ /* 0x000fe20000000003 */
[----:B------:R-:W-:Y:S02]  /*4960*/  IMAD.MOV.U32 R5, RZ, RZ, 0x4 ;  /* 0x00000004ff057424 */ /* 0x000fe400078e00ff */
[----:B------:R-:W-:Y:S01]  /*4970*/  IMAD.SHL.U32 R9, R11, 0x20, RZ ;  /* 0x000000200b097824 */ /* 0x000fe200078e00ff */
[----:B------:R-:W-:Y:S02]  /*4980*/  MOV R3, UR7 ;  /* 0x0000000700037c02 */ /* 0x000fe40008000f00 */
[-C--:B------:R-:W-:Y:S01]  /*4990*/  SHF.L.U32 R7, R6, R11.reuse, RZ ;  /* 0x0000000b06077219 */ /* 0x080fe200000006ff */
[----:B------:R1:W-:Y:S01]  /*49a0*/  SYNCS.ARRIVE.TRANS64.RED RZ, [UR7], R5 ;  /* 0x00000005ffff79a7 */ /* 0x0003e20008000407 */
[----:B------:R-:W-:Y:S01]  /*49b0*/  SHF.L.U32 R6, R4, R11, RZ ;  /* 0x0000000b04067219 */ /* 0x000fe200000006ff */
[----:B------:R1:W-:Y:S04]  /*49c0*/  STS [UR37+0x360], R9 ;  /* 0x00036009ff007988 */ /* 0x0003e80008000825 */
[----:B------:R1:W-:Y:S04]  /*49d0*/  STAS [R2.64], R11 ;  /* 0x0000000b02007dbd */ /* 0x0003e8000c0008ff */
[----:B------:R1:W-:Y:S04]  /*49e0*/  ATOMS.OR RZ, [UR6+0x14], R7 ;  /* 0x00001407ffff798c */ /* 0x0003e8000b000006 */
[----:B------:R1:W-:Y:S04]  /*49f0*/  ATOMS.OR RZ, [UR6+0x18], R6 ;  /* 0x00001806ffff798c */ /* 0x0003e8000b000006 */
[----:B------:R1:W-:Y:S02]  /*4a00*/  ATOMS.XOR RZ, [UR6+0x10], R4 ;  /* 0x00001004ffff798c */ /* 0x0003e4000b800006 */
.L_x_96:
[----:B------:R-:W-:Y:S05]  /*4a10*/  BSYNC B0 ;  /* 0x0000000000007941 */ /* 0x000fea0003800000 */
.L_x_95:
[----:B------:R-:W-:Y:S05]  /*4a20*/  BRA.U UP0, `(.L_x_101) ;  /* 0x00000001006c7547 */ /* 0x000fea000b800000 */
[----:B------:R-:W-:-:S03]  /*4a30*/  UMOV UR7, 0xffffffff ;  /* 0xffffffff00077882 */ /* 0x000fc60000000000 */
[----:B------:R-:W-:Y:S05]  /*4a40*/  BRA.DIV UR7, `(.L_x_102) ;  /* 0x0000005207447947 */ /* 0x000fea000b800000 */
[----:B------:R-:W-:-:S13]  /*4a50*/  ELECT P6, URZ, PT ;  /* 0x0000000000ff782f */ /* 0x000fda00038c0000 */
.L_x_242:
[----:B------:R-:W-:Y:S05]  /*4a60*/  @!P6 BRA `(.L_x_101) ;  /* 0x00000000005ce947 */ /* 0x000fea0003800000 */
[----:B-1----:R-:W1:Y:S02]  /*4a70*/  LDS R3, [UR6+0x10] ;  /* 0x00001006ff037984 */ /* 0x002e640008000800 */
[----:B-1----:R-:W-:-:S04]  /*4a80*/  SHF.L.U32 R3, R3, 0x1f, RZ ;  /* 0x0000001f03037819 */ /* 0x002fc800000006ff */
[----:B------:R-:W1:Y:S02]  /*4a90*/  SYNCS.PHASECHK.TRANS64.TRYWAIT P0, [UR6+0x8], R3 ;  /* 0x00000803ff0075a7 */ /* 0x000e640008001106 */
[----:B-1----:R-:W-:Y:S05]  /*4aa0*/  @P0 BRA `(.L_x_103) ;  /* 0x0000000000080947 */ /* 0x002fea0003800000 */
[----:B------:R-:W1:Y:S02]  /*4ab0*/  SYNCS.PHASECHK.TRANS64.TRYWAIT P0, [UR6+0x8], R3 ;  /* 0x00000803ff0075a7 */ /* 0x000e640008001106 */
[----:B-1----:R-:W-:Y:S05]  /*4ac0*/  @!P0 BRA `(.L_x_104) ;  /* 0x0000005000448947 */ /* 0x002fea0003800000 */
.L_x_103:
[----:B------:R-:W2:Y:S01]  /*4ad0*/  LDS R5, [UR37+0x360] ;  /* 0x00036025ff057984 */ /* 0x000ea20008000800 */
[----:B-1----:R-:W-:Y:S02]  /*4ae0*/  HFMA2 R2, -RZ, RZ, 0, 5.9604644775390625e-08 ;  /* 0x00000001ff027431 */ /* 0x002fe400000001ff */
[----:B------:R-:W-:Y:S01]  /*4af0*/  IMAD.MOV.U32 R3, RZ, RZ, 0xffff ;  /* 0x0000ffffff037424 */ /* 0x000fe200078e00ff */
[----:B------:R-:W-:Y:S01]  /*4b00*/  UPRMT UR7, UR4, 0x654, UR8 ;  /* 0x0000065404077896 */ /* 0x000fe20008000008 */
[----:B--2---:R-:W-:-:S03]  /*4b10*/  IMAD.SHL.U32 R4, R5, 0x20, RZ ;  /* 0x0000002005047824 */ /* 0x004fc600078e00ff */
[-C--:B------:R-:W-:Y:S02]  /*4b20*/  SHF.L.U32 R3, R3, R5.reuse, RZ ;  /* 0x0000000503037219 */ /* 0x080fe400000006ff */
[----:B------:R-:W-:Y:S01]  /*4b30*/  SHF.L.U32 R5, R2, R5, RZ ;  /* 0x0000000502057219 */ /* 0x000fe200000006ff */
[----:B------:R2:W-:Y:S04]  /*4b40*/  STS [UR37+0x360], R4 ;  /* 0x00036004ff007988 */ /* 0x0005e80008000825 */
[----:B------:R2:W-:Y:S04]  /*4b50*/  ATOMS.OR RZ, [UR6+0x14], R3 ;  /* 0x00001403ffff798c */ /* 0x0005e8000b000006 */
[----:B------:R2:W-:Y:S01]  /*4b60*/  ATOMS.OR RZ, [UR6+0x18], R5 ;  /* 0x00001805ffff798c */ /* 0x0005e2000b000006 */
[----:B------:R-:W-:Y:S03]  /*4b70*/  SYNCS.ARRIVE.TRANS64.RED.A1T0 RZ, [UR7], RZ ;  /* 0x000000ffffff79a7 */ /* 0x000fe60008100407 */
[----:B------:R2:W-:Y:S01]  /*4b80*/  ATOMS.XOR RZ, [UR6+0x10], R2 ;  /* 0x00001002ffff798c */ /* 0x0005e2000b800006 */
[----:B------:R-:W-:Y:S05]  /*4b90*/  BRA `(.L_x_101) ;  /* 0x0000000000107947 */ /* 0x000fea0003800000 */
.L_x_94:
[----:B------:R-:W-:-:S05]  /*4ba0*/  MOV R2, 0xffffffff ;  /* 0xffffffff00027802 */ /* 0x000fca0000000f00 */
[----:B------:R1:W-:Y:S02]  /*4bb0*/  STS [UR37+0x360], R2 ;  /* 0x00036002ff007988 */ /* 0x0003e40008000825 */
[----:B-1----:R-:W-:Y:S02]  /*4bc0*/  MOV R2, 0x4be0 ;  /* 0x00004be000027802 */ /* 0x002fe40000000f00 */
[----:B-----5:R-:W-:Y:S05]  /*4bd0*/  CALL.REL.NOINC `($__internal_1_$__cuda_sm10x_tcgen05_guardrail_trap_phase_invalid_during_alloc) ;  /* 0x00000054004c7944 */ /* 0x020fea0003c00000 */
.L_x_101:
[----:B------:R-:W-:Y:S05]  /*4be0*/  WARPSYNC.ALL ;  /* 0x0000000000007948 */ /* 0x000fea0003800000 */
[----:B------:R-:W3:Y:S01]  /*4bf0*/  S2UR UR8, SR_CgaCtaId ;  /* 0x00000000000879c3 */ /* 0x000ee20000008800 */
[----:B------:R-:W-:Y:S01]  /*4c00*/  UMOV UR6, 0x400 ;  /* 0x0000040000067882 */ /* 0x000fe20000000000 */
[----:B------:R-:W-:-:S06]  /*4c10*/  NOP ;  /* 0x0000000000007918 */ /* 0x000fcc0000000000 */
[----:B------:R-:W-:Y:S06]  /*4c20*/  BAR.ARV 0x6, 0xa0 ;  /* 0x0182800000007b1d */ /* 0x000fec0000002000 */
[----:B------:R-:W-:Y:S01]  /*4c30*/  LOP3.LUT R0, R0, 0xffff, RZ, 0xc0, !PT ;  /* 0x0000ffff00007812 */ /* 0x000fe200078ec0ff */
[----:B-1----:R-:W-:Y:S01]  /*4c40*/  IMAD.MOV.U32 R9, RZ, RZ, 0x1 ;  /* 0x00000001ff097424 */ /* 0x002fe200078e00ff */
[----:B------:R-:W-:Y:S01]  /*4c50*/  LOP3.LUT R8, R8, 0xffff, RZ, 0xc0, !PT ;  /* 0x0000ffff08087812 */ /* 0x000fe200078ec0ff */
[----:B------:R-:W-:Y:S01]  /*4c60*/  UMOV UR22, URZ ;  /* 0x000000ff00167c82 */ /* 0x000fe20008000000 */
[----:B------:R-:W-:Y:S01]  /*4c70*/  R2UR UR12, R0 ;  /* 0x00000000000c72ca */ /* 0x000fe200000e0000 */
[----:B------:R-:W-:Y:S01]  /*4c80*/  UMOV UR21, URZ ;  /* 0x000000ff00157c82 */ /* 0x000fe20008000000 */
[----:B------:R-:W-:Y:S01]  /*4c90*/  R2UR UR13, R8 ;  /* 0x00000000080d72ca */ /* 0x000fe200000e0000 */
[----:B------:R-:W-:Y:S01]  /*4ca0*/  IMAD.MOV.U32 R8, RZ, RZ, RZ ;  /* 0x000000ffff087224 */ /* 0x000fe200078e00ff */
[----:B------:R-:W-:-:S02]  /*4cb0*/  UISETP.NE.AND UP2, UPT, UR5, URZ, UPT ;  /* 0x000000ff0500728c */ /* 0x000fc4000bf45270 */
[----:B---3--:R-:W-:Y:S01]  /*4cc0*/  ULEA UR8, UR8, UR6, 0x18 ;  /* 0x0000000608087291 */ /* 0x008fe2000f8ec0ff */
[----:B------:R-:W1:Y:S03]  /*4cd0*/  LDCU UR6, c[0x0][0x38c] ;  /* 0x00007180ff0677ac */ /* 0x000e660008000800 */
[----:B------:R-:W-:Y:S02]  /*4ce0*/  UIADD3 UR14, UPT, UPT, UR8, 0x4600, URZ ;  /* 0x00004600080e7890 */ /* 0x000fe4000fffe0ff */
[----:B------:R-:W-:-:S03]  /*4cf0*/  UIADD3 UR15, UPT, UPT, UR8, 0x2d600, URZ ;  /* 0x0002d600080f7890 */ /* 0x000fc6000fffe0ff */
[----:B--2---:R-:W2:Y:S01]  /*4d00*/  LDS R2, [UR8+0x360] ;  /* 0x00036008ff027984 */ /* 0x004ea20008000800 */
[----:B------:R-:W-:Y:S02]  /*4d10*/  USHF.R.U32.HI UR14, URZ, 0x4, UR14 ;  /* 0x00000004ff0e7899 */ /* 0x000fe4000801160e */
[----:B------:R-:W-:Y:S02]  /*4d20*/  USHF.R.U32.HI UR15, URZ, 0x4, UR15 ;  /* 0x00000004ff0f7899 */ /* 0x000fe4000801160f */
[----:B------:R-:W-:Y:S02]  /*4d30*/  ULOP3.LUT UR14, UR14, 0x3fff, URZ, 0xc0, !UPT ;  /* 0x00003fff0e0e7892 */ /* 0x000fe4000f8ec0ff */
[----:B------:R-:W-:Y:S02]  /*4d40*/  ULOP3.LUT UR15, UR15, 0x3fff, URZ, 0xc0, !UPT ;  /* 0x00003fff0f0f7892 */ /* 0x000fe4000f8ec0ff */
[----:B------:R-:W-:Y:S02]  /*4d50*/  ULOP3.LUT UR14, UR14, 0x10000, URZ, 0xfc, !UPT ;  /* 0x000100000e0e7892 */ /* 0x000fe4000f8efcff */
[----:B-1----:R-:W-:-:S02]  /*4d60*/  UIADD3 UR6, UPT, UPT, UR6, 0x1f, URZ ;  /* 0x0000001f06067890 */ /* 0x002fc4000fffe0ff */
[----:B------:R-:W-:Y:S02]  /*4d70*/  ULOP3.LUT UR15, UR15, 0x10000, URZ, 0xfc, !UPT ;  /* 0x000100000f0f7892 */ /* 0x000fe4000f8efcff */
[----:B------:R-:W-:Y:S01]  /*4d80*/  USHF.R.S32.HI UR7, URZ, 0x1f, UR6 ;  /* 0x0000001fff077899 */ /* 0x000fe20008011406 */
[----:B------:R-:W-:Y:S01]  /*4d90*/  UMOV UR20, URZ ;  /* 0x000000ff00147c82 */ /* 0x000fe20008000000 */
[----:B------:R-:W-:Y:S02]  /*4da0*/  UMOV UR26, 0x0 ;  /* 0x00000000001a7882 */ /* 0x000fe40000000000 */
[----:B------:R-:W-:Y:S01]  /*4db0*/  ULEA.HI UR7, UR7, UR6, URZ, 0x5 ;  /* 0x0000000607077291 */ /* 0x000fe2000f8f28ff */
[----:B------:R-:W-:-:S03]  /*4dc0*/  UMOV UR27, 0x10100010 ;  /* 0x10100010001b7882 */ /* 0x000fc60000000000 */
[----:B------:R-:W-:-:S04]  /*4dd0*/  USHF.R.S32.HI UR7, URZ, 0x5, UR7 ;  /* 0x00000005ff077899 */ /* 0x000fc80008011407 */
[----:B------:R-:W-:-:S04]  /*4de0*/  UISETP.LT.AND UP0, UPT, UR7, 0x1, UPT ;  /* 0x000000010700788c */ /* 0x000fc8000bf01270 */
[----:B------:R-:W-:Y:S01]  /*4df0*/  USEL UR23, UR7, 0x1, !UP0 ;  /* 0x0000000107177887 */ /* 0x000fe2000c000000 */
[----:B--2---:R-:W-:Y:S02]  /*4e00*/  R2UR UR24, R2 ;  /* 0x00000000021872ca */ /* 0x004fe400000e0000 */
[----:B------:R-:W-:-:S13]  /*4e10*/  CS2R R2, SRZ ;  /* 0x0000000000027805 */ /* 0x000fda000001ff00 */
.L_x_112:
[C---:B------:R-:W-:Y:S02]  /*4e20*/  LEA R0, R8.reuse, UR8, 0x3 ;  /* 0x0000000808007c11 */ /* 0x040fe4000f8e18ff */
[----:B------:R-:W-:Y:S02]  /*4e30*/  SHF.L.U32 R5, R3, 0x1f, RZ ;  /* 0x0000001f03057819 */ /* 0x000fe400000006ff */
[----:B------:R-:W-:Y:S02]  /*4e40*/  LEA R4, R8, UR8, 0x4 ;  /* 0x0000000808047c11 */ /* 0x000fe4000f8e20ff */
[----:B------:R-:W1:Y:S02]  /*4e50*/  SYNCS.PHASECHK.TRANS64.TRYWAIT P0, [R0+URZ+0x2b0], R5 ;  /* 0x0002b005000075a7 */ /* 0x000e6400080011ff */
[----:B-1-34-:R-:W-:Y:S05]  /*4e60*/  @!P0 BRA `(.L_x_105) ;  /* 0x0000004c00748947 */ /* 0x01afea0003800000 */
.L_x_243:
[----:B-1----:R-:W1:Y:S01]  /*4e70*/  LDS.128 R4, [R4+0x340] ;  /* 0x0003400004047984 */ /* 0x002e620000000c00 */
[----:B------:R-:W-:Y:S02]  /*4e80*/  VIADD R0, R0, 0x2c0 ;  /* 0x000002c000007836 */ /* 0x000fe40000000000 */
[----:B------:R-:W-:Y:S01]  /*4e90*/  VIADD R8, R8, 0x1 ;  /* 0x0000000108087836 */ /* 0x000fe20000000000 */
[----:B------:R-:W-:Y:S01]  /*4ea0*/  @!PT LDS RZ, [RZ] ;  /* 0x00000000fffff984 */ /* 0x000fe20000000800 */
[----:B------:R-:W-:Y:S01]  /*4eb0*/  @!PT LDS RZ, [RZ] ;  /* 0x00000000fffff984 */ /* 0x000fe20000000800 */
[----:B------:R-:W-:Y:S01]  /*4ec0*/  @!PT LDS RZ, [RZ] ;  /* 0x00000000fffff984 */ /* 0x000fe20000000800 */
[----:B------:R-:W-:Y:S01]  /*4ed0*/  @!PT LDS RZ, [RZ] ;  /* 0x00000000fffff984 */ /* 0x000fe20000000800 */
[----:B------:R2:W-:Y:S06]  /*4ee0*/  MEMBAR.ALL.CTA ;  /* 0x0000000000007992 */ /* 0x0005ec0000008000 */
[----:B--2---:R-:W2:Y:S01]  /*4ef0*/  FENCE.VIEW.ASYNC.S ;  /* 0x00000000000073c6 */ /* 0x004ea20000000000 */
[----:B------:R-:W-:-:S04]  /*4f00*/  PRMT R0, RZ, 0x654, R0 ;  /* 0x00000654ff007816 */ /* 0x000fc80000000000 */
[----:B--2---:R2:W-:Y:S01]  /*4f10*/  SYNCS.ARRIVE.TRANS64.RED.A1T0 RZ, [R0+URZ], RZ ;  /* 0x000000ff00ff79a7 */ /* 0x0045e200081004ff */
[----:B-1----:R-:W-:Y:S01]  /*4f20*/  LOP3.LUT P1, RZ, R6, 0x1, RZ, 0xc0, !PT ;  /* 0x0000000106ff7812 */ /* 0x002fe2000782c0ff */
[----:B--2---:R-:W-:-:S12]  /*4f30*/  BRA.U UP2, `(.L_x_106) ;  /* 0x0000000102cc7547 */ /* 0x004fd8000b800000 */
[----:B------:R-:W1:Y:S01]  /*4f40*/  LDCU UR6, c[0x0][0x38c] ;  /* 0x00007180ff0677ac */ /* 0x000e620008000800 */
[----:B------:R-:W-:Y:S02]  /*4f50*/  PLOP3.LUT P2, PT, PT, PT, PT, 0x80, 0x8 ;  /* 0x000000000008781c */ /* 0x000fe40003f4f070 */
[----:B------:R-:W-:Y:S01]  /*4f60*/  SHF.L.U32 R5, R9, 0x1f, RZ ;  /* 0x0000001f09057819 */ /* 0x000fe200000006ff */
[----:B------:R-:W-:Y:S02]  /*4f70*/  ULEA UR11, UR22, UR8, 0x3 ;  /* 0x00000008160b7291 */ /* 0x000fe4000f8e18ff */
[----:B-1----:R-:W-:-:S06]  /*4f80*/  UISETP.GE.AND UP0, UPT, UR6, 0x1, UPT ;  /* 0x000000010600788c */ /* 0x002fcc000bf06270 */
[----:B------:R-:W-:-:S05]  /*4f90*/  PLOP3.LUT P0, PT, PT, PT, UP0, 0x80, 0x8 ;  /* 0x000000000008781c */ /* 0x000fca0003f0f008 */
[----:B------:R-:W-:-:S08]  /*4fa0*/  @UP0 ULEA UR6, UR21, UR8, 0x3 ;  /* 0x0000000815060291 */ /* 0x000fd0000f8e18ff */
[----:B------:R-:W-:-:S04]  /*4fb0*/  @P0 SHF.L.U32 R0, R2, 0x1f, RZ ;  /* 0x0000001f02000819 */ /* 0x000fc800000006ff */
[----:B------:R1:W2:Y:S01]  /*4fc0*/  @P0 SYNCS.PHASECHK.TRANS64.TRYWAIT P2, [UR6], R0 ;  /* 0x00000000ff0005a7 */ /* 0x0002a20008041106 */
[----:B------:R-:W3:Y:S02]  /*4fd0*/  SYNCS.PHASECHK.TRANS64.TRYWAIT P0, [UR11+0x2f0], R5 ;  /* 0x0002f005ff0075a7 */ /* 0x000ee4000800110b */
[----:B-123--:R-:W-:Y:S05]  /*4fe0*/  @!P0 BRA `(.L_x_107) ;  /* 0x0000004c00288947 */ /* 0x00efea0003800000 */
.L_x_245:
[----:B------:R-:W-:Y:S01]  /*4ff0*/  UMOV UR19, UR20 ;  /* 0x0000001400137c82 */ /* 0x000fe20008000000 */
[----:B------:R-:W-:Y:S05]  /*5000*/  BRA.U !UP0, `(.L_x_108) ;  /* 0x0000000108887547 */ /* 0x000fea000b800000 */
[----:B------:R-:W-:Y:S02]  /*5010*/  UIADD3 UR19, UPT, UPT, UR23, UR20, URZ ;  /* 0x0000001417137290 */ /* 0x000fe4000fffe0ff */
[----:B------:R-:W-:Y:S02]  /*5020*/  ULEA UR10, UR22, UR24, 0x6 ;  /* 0x00000018160a7291 */ /* 0x000fe4000f8e30ff */
[----:B------:R-:W-:Y:S01]  /*5030*/  UPLOP3.LUT UP3, UPT, UPT, UPT, UPT, 0x40, 0x4 ;  /* 0x000000000004789c */ /* 0x000fe20003f6e870 */
[----:B------:R-:W-:Y:S01]  /*5040*/  UMOV UR18, UR7 ;  /* 0x0000000700127c82 */ /* 0x000fe20008000000 */
[----:B------:R-:W-:-:S09]  /*5050*/  UMOV UR17, UR21 ;  /* 0x0000001500117c82 */ /* 0x000fd20008000000 */
.L_x_111:
[----:B--2---:R-:W-:Y:S01]  /*5060*/  ULEA UR9, UR17, UR8, 0x3 ;  /* 0x0000000811097291 */ /* 0x004fe2000f8e18ff */
[----:B---3--:R-:W-:Y:S11]  /*5070*/  @P2 BRA `(.L_x_109) ;  /* 0x00000000000c2947 */ /* 0x008ff60003800000 */
[----:B-1----:R-:W-:Y:S04]  /*5080*/  SHF.L.U32 R5, R2, 0x1f, RZ ;  /* 0x0000001f02057819 */ /* 0x002fe800000006ff */
[----:B------:R-:W1:Y:S02]  /*5090*/  SYNCS.PHASECHK.TRANS64.TRYWAIT P0, [UR9], R5 ;  /* 0x00000005ff0075a7 */ /* 0x000e640008001109 */
[----:B-1----:R-:W-:Y:S05]  /*50a0*/  @!P0 BRA `(.L_x_110) ;  /* 0x0000004c00108947 */ /* 0x002fea0003800000 */
.L_x_109:
[----:B------:R-:W-:Y:S01]  /*50b0*/  UISETP.NE.AND UP0, UPT, UR18, 0x1, UPT ;  /* 0x000000011200788c */ /* 0x000fe2000bf05270 */
[----:B------:R-:W-:Y:S01]  /*50c0*/  PLOP3.LUT P2, PT, PT, PT, PT, 0x80, 0x8 ;  /* 0x000000000008781c */ /* 0x000fe20003f4f070 */
[----:B------:R-:W-:Y:S02]  /*50d0*/  UIADD3 UR21, UPT, UPT, UR17, 0x1, URZ ;  /* 0x0000000111157890 */ /* 0x000fe4000fffe0ff */
[----:B------:R-:W-:Y:S02]  /*50e0*/  ULEA UR28, UR17, UR15, 0x6 ;  /* 0x0000000f111c7291 */ /* 0x000fe4000f8e30ff */
[----:B------:R-:W-:Y:S01]  /*50f0*/  UISETP.NE.AND UP1, UPT, UR21, 0x29, UPT ;  /* 0x000000291500788c */ /* 0x000fe2000bf25270 */
[----:B------:R-:W-:Y:S01]  /*5100*/  PLOP3.LUT P0, PT, PT, PT, UP0, 0x80, 0x8 ;  /* 0x000000000008781c */ /* 0x000fe20003f0f008 */
[----:B------:R-:W-:Y:S02]  /*5110*/  ULEA UR30, UR17, UR14, 0x8 ;  /* 0x0000000e111e7291 */ /* 0x000fe4000f8e40ff */
[----:B------:R-:W-:Y:S02]  /*5120*/  USEL UR16, URZ, 0x1, UP1 ;  /* 0x00000001ff107887 */ /* 0x000fe40008800000 */
[----:B------:R-:W-:Y:S02]  /*5130*/  USEL UR21, UR21, URZ, UP1 ;  /* 0x000000ff15157287 */ /* 0x000fe40008800000 */
[----:B------:R-:W-:Y:S02]  /*5140*/  UIADD3 UR9, UPT, UPT, UR9, 0x148, URZ ;  /* 0x0000014809097890 */ /* 0x000fe4000fffe0ff */
[----:B------:R-:W-:Y:S01]  /*5150*/  @UP0 ULEA UR6, UR21, UR8, 0x3 ;  /* 0x0000000815060291 */ /* 0x000fe2000f8e18ff */
[----:B------:R-:W-:Y:S01]  /*5160*/  LOP3.LUT R2, R2, UR16, RZ, 0x3c, !PT ;  /* 0x0000001002027c12 */ /* 0x000fe2000f8e3cff */
[----:B------:R-:W-:Y:S01]  /*5170*/  UMOV UR29, 0xc0004010 ;  /* 0xc0004010001d7882 */ /* 0x000fe20000000000 */
[----:B------:R-:W-:Y:S01]  /*5180*/  UMOV UR31, 0xc0004010 ;  /* 0xc0004010001f7882 */ /* 0x000fe20000000000 */
[----:B------:R-:W-:Y:S01]  /*5190*/  UIADD3 UR20, UPT, UPT, UR20, 0x1, URZ ;  /* 0x0000000114147890 */ /* 0x000fe2000fffe0ff */
[----:B-1----:R-:W-:Y:S01]  /*51a0*/  @P0 SHF.L.U32 R0, R2, 0x1f, RZ ;  /* 0x0000001f02000819 */ /* 0x002fe200000006ff */
[----:B------:R-:W-:Y:S02]  /*51b0*/  UIADD3 UR18, UPT, UPT, UR18, -0x1, URZ ;  /* 0xffffffff12127890 */ /* 0x000fe4000fffe0ff */
[----:B------:R-:W-:Y:S01]  /*51c0*/  UISETP.NE.AND UP0, UPT, UR20, UR19, UPT ;  /* 0x000000131400728c */ /* 0x000fe2000bf05270 */
[----:B------:R2:W3:Y:S01]  /*51d0*/  @P0 SYNCS.PHASECHK.TRANS64.TRYWAIT P2, [UR6], R0 ;  /* 0x00000000ff0005a7 */ /* 0x0004e20008041106 */
[----:B------:R2:W-:Y:S01]  /*51e0*/  UTCQMMA.2CTA gdesc[UR30], gdesc[UR28], tmem[UR10], tmem[UR26], idesc[UR27], UP3 ;  /* 0x00ff1a1c1e0075ea */ /* 0x0005e20009a0030a */
[----:B------:R-:W-:Y:S01]  /*51f0*/  UPLOP3.LUT UP3, UPT, UPT, UPT, UPT, 0x80, 0x8 ;  /* 0x000000000008789c */ /* 0x000fe20003f6f070 */
[----:B------:R2:W-:Y:S01]  /*5200*/  UTCBAR.2CTA.MULTICAST [UR9], URZ, UR13 ;  /* 0x000000ff090073e9 */ /* 0x0005e2000820080d */
[----:B------:R-:W-:Y:S04]  /*5210*/  UMOV UR17, UR21 ;  /* 0x0000001500117c82 */ /* 0x000fe80008000000 */
[----:B------:R-:W-:Y:S05]  /*5220*/  BRA.U UP0, `(.L_x_111) ;  /* 0xfffffffd008c7547 */ /* 0x000fea000b83ffff */
.L_x_108:
[----:B------:R-:W-:Y:S01]  /*5230*/  UIADD3 UR11, UPT, UPT, UR11, 0x2d0, URZ ;  /* 0x000002d00b0b7890 */ /* 0x000fe2000fffe0ff */
[----:B------:R-:W-:-:S08]  /*5240*/  UMOV UR20, UR19 ;  /* 0x0000001300147c82 */ /* 0x000fd00008000000 */
[----:B------:R4:W-:Y:S01]  /*5250*/  UTCBAR.2CTA.MULTICAST [UR11], URZ, UR12 ;  /* 0x000000ff0b0073e9 */ /* 0x0009e2000820080c */
[----:B------:R-:W-:Y:S02]  /*5260*/  NOP ;  /* 0x0000000000007918 */ /* 0x000fe40000000000 */
.L_x_106:
[----:B------:R-:W-:Y:S01]  /*5270*/  UIADD3 UR22, UPT, UPT, UR22, 0x1, URZ ;  /* 0x0000000116167890 */ /* 0x000fe2000fffe0ff */
[----:B------:R-:W-:-:S03]  /*5280*/  ISETP.NE.AND P0, PT, R8, 0x2, PT ;  /* 0x000000020800780c */ /* 0x000fc60003f05270 */
[----:B------:R-:W-:Y:S01]  /*5290*/  UISETP.NE.AND UP0, UPT, UR22, 0x4, UPT ;  /* 0x000000041600788c */ /* 0x000fe2000bf05270 */
[----:B-12---:R-:W-:Y:S02]  /*52a0*/  SEL R0, RZ, 0x1, P0 ;  /* 0x00000001ff007807 */ /* 0x006fe40000000000 */
[----:B------:R-:W-:Y:S01]  /*52b0*/  SEL R8, R8, RZ, P0 ;  /* 0x000000ff08087207 */ /* 0x000fe20000000000 */
[----:B------:R-:W-:Y:S01]  /*52c0*/  USEL UR6, URZ, 0x1, UP0 ;  /* 0x00000001ff067887 */ /* 0x000fe20008000000 */
[----:B------:R-:W-:Y:S01]  /*52d0*/  LOP3.LUT R3, R3, R0, RZ, 0x3c, !PT ;  /* 0x0000000003037212 */ /* 0x000fe200078e3cff */
[----:B------:R-:W-:-:S04]  /*52e0*/  USEL UR22, UR22, URZ, UP0 ;  /* 0x000000ff16167287 */ /* 0x000fc80008000000 */
[----:B------:R-:W-:Y:S01]  /*52f0*/  LOP3.LUT R9, R9, UR6, RZ, 0x3c, !PT ;  /* 0x0000000609097c12 */ /* 0x000fe2000f8e3cff */
[----:B------:R-:W-:Y:S07]  /*5300*/  @P1 BRA `(.L_x_112) ;  /* 0xfffffff800c41947 */ /* 0x000fee000383ffff */
[----:B------:R-:W1:Y:S01]  /*5310*/  S2UR UR6, SR_CgaCtaId ;  /* 0x00000000000679c3 */ /* 0x000e620000008800 */
[----:B------:R-:W-:Y:S01]  /*5320*/  ELECT P0, URZ, PT ;  /* 0x0000000000ff782f */ /* 0x000fe20003800000 */
[----:B------:R-:W-:Y:S01]  /*5330*/  HFMA2 R0, -RZ, RZ, 0, 5.9604644775390625e-08 ;  /* 0x00000001ff007431 */ /* 0x000fe200000001ff */
[----:B------:R-:W-:-:S05]  /*5340*/  UMOV UR7, 0x40 ;  /* 0x0000004000077882 */ /* 0x000fca0000000000 */
[----:B------:R-:W-:Y:S01]  /*5350*/  UVIRTCOUNT.DEALLOC.SMPOOL 0x80 ;  /* 0x000000800000784c */ /* 0x000fe20000000000 */
[----:B------:R-:W-:Y:S02]  /*5360*/  UISETP.NE.AND UP0, UPT, UR5, URZ, UPT ;  /* 0x000000ff0500728c */ /* 0x000fe4000bf05270 */
[----:B-1----:R-:W-:-:S09]  /*5370*/  ULEA UR6, UR6, UR7, 0x18 ;  /* 0x0000000706067291 */ /* 0x002fd2000f8ec0ff */
[----:B------:R1:W-:Y:S01]  /*5380*/  @P0 STS.U8 [UR6+0x1c], R0 ;  /* 0x00001c00ff000988 */ /* 0x0003e20008000006 */
[----:B------:R-:W-:Y:S05]  /*5390*/  BRA.U UP0, `(.L_x_113) ;  /* 0x0000000100a07547 */ /* 0x000fea000b800000 */
[----:B------:R-:W-:Y:S01]  /*53a0*/  UIADD3 UR5, UPT, UPT, UR8, 0x2f0, URZ ;  /* 0x000002f008057890 */ /* 0x000fe2000fffe0ff */
[----:B------:R-:W-:-:S03]  /*53b0*/  SHF.L.U32 R3, R9, 0x1f, RZ ;  /* 0x0000001f09037819 */ /* 0x000fc600000006ff */
[----:B------:R-:W-:-:S09]  /*53c0*/  ULEA UR7, UR22, UR5, 0x3 ;  /* 0x0000000516077291 */ /* 0x000fd2000f8e18ff */
[----:B------:R-:W2:Y:S02]  /*53d0*/  SYNCS.PHASECHK.TRANS64.TRYWAIT P0, [UR7], R3 ;  /* 0x00000003ff0075a7 */ /* 0x000ea40008001107 */
[----:B--2---:R-:W-:Y:S05]  /*53e0*/  @!P0 BRA `(.L_x_114) ;  /* 0x0000004800588947 */ /* 0x004fea0003800000 */
.L_x_248:
        /* <DEDUP_REMOVED lines=9> */
.L_x_250:
        /* <DEDUP_REMOVED lines=9> */
.L_x_252:
[----:B------:R-:W-:-:S04]  /*5510*/  UIADD3 UR9, UPT, UPT, UR9, 0x1, URZ ;  /* 0x0000000109097890 */ /* 0x000fc8000fffe0ff */
[----:B------:R-:W-:-:S04]  /*5520*/  UISETP.NE.AND UP1, UPT, UR9, 0x4, UPT ;  /* 0x000000040900788c */ /* 0x000fc8000bf25270 */
[----:B------:R-:W-:Y:S02]  /*5530*/  USEL UR7, URZ, 0x1, UP1 ;  /* 0x00000001ff077887 */ /* 0x000fe40008800000 */
[----:B------:R-:W-:-:S04]  /*5540*/  USEL UR9, UR9, URZ, UP1 ;  /* 0x000000ff09097287 */ /* 0x000fc80008800000 */
[----:B------:R-:W-:Y:S01]  /*5550*/  ULEA UR9, UR9, UR5, 0x3 ;  /* 0x0000000509097291 */ /* 0x000fe2000f8e18ff */
[----:B-1----:R-:W-:-:S04]  /*5560*/  LOP3.LUT R3, R2, UR7, RZ, 0x3c, !PT ;  /* 0x0000000702037c12 */ /* 0x002fc8000f8e3cff */
[----:B------:R-:W-:Y:S01]  /*5570*/  SHF.L.U32 R3, R3, 0x1f, RZ ;  /* 0x0000001f03037819 */ /* 0x000fe200000006ff */
[----:B------:R-:W-:-:S04]  /*5580*/  IMAD.U32 R0, RZ, RZ, UR9 ;  /* 0x00000009ff007e24 */ /* 0x000fc8000f8e00ff */
[----:B------:R1:W2:Y:S03]  /*5590*/  SYNCS.PHASECHK.TRANS64.TRYWAIT P0, [R0+URZ], R3 ;  /* 0x00000003000075a7 */ /* 0x0002a600080011ff */
[----:B--2---:R-:W-:Y:S05]  /*55a0*/  @!P0 NANOSLEEP.SYNCS 0x989680 ;  /* 0x009896800000895d */ /* 0x004fea0003900000 */
[----:B------:R-:W2:Y:S02]  /*55b0*/  @!P0 SYNCS.PHASECHK.TRANS64 P0, [R0+URZ], R3 ;  /* 0x00000003000085a7 */ /* 0x000ea400080010ff */
[----:B--2---:R-:W-:Y:S05]  /*55c0*/  @P0 BRA `(.L_x_117) ;  /* 0x0000000000200947 */ /* 0x004fea0003800000 */
.L_x_118:
[----:B--2---:R2:W1:Y:S02]  /*55d0*/  SYNCS.PHASECHK.TRANS64.TRYWAIT P0, [R0+URZ], R3 ;  /* 0x00000003000075a7 */ /* 0x00446400080011ff */
[----:B-1----:R-:W-:Y:S05]  /*55e0*/  @!P0 NANOSLEEP.SYNCS 0x989680 ;  /* 0x009896800000895d */ /* 0x002fea0003900000 */
[----:B------:R-:W1:Y:S02]  /*55f0*/  @!P0 SYNCS.PHASECHK.TRANS64 P0, [R0+URZ], R3 ;  /* 0x00000003000085a7 */ /* 0x000e6400080010ff */
[----:B-1----:R-:W-:Y:S05]  /*5600*/  @!P0 BRA `(.L_x_118) ;  /* 0xfffffffc00f08947 */ /* 0x002fea000383ffff */
[----:B------:R-:W-:Y:S05]  /*5610*/  BRA `(.L_x_117) ;  /* 0x00000000000c7947 */ /* 0x000fea0003800000 */
.L_x_113:
[----:B------:R-:W-:-:S04]  /*5620*/  UIADD3 UR5, UPT, UPT, UR8, 0x330, URZ ;  /* 0x0000033008057890 */ /* 0x000fc8000fffe0ff */
[----:B------:R-:W-:-:S09]  /*5630*/  UPRMT UR5, UR4, 0x654, UR5 ;  /* 0x0000065404057896 */ /* 0x000fd20008000005 */
[----:B------:R-:W-:Y:S03]  /*5640*/  SYNCS.ARRIVE.TRANS64.RED.A1T0 RZ, [UR5], RZ ;  /* 0x000000ffffff79a7 */ /* 0x000fe60008100405 */
.L_x_117:
[----:B-12---:R-:W-:Y:S01]  /*5650*/  SHF.L.U32 R3, RZ, 0x1f, RZ ;  /* 0x0000001fff037819 */ /* 0x006fe200000006ff */
[----:B------:R-:W-:Y:S01]  /*5660*/  UIADD3 UR5, UPT, UPT, UR8, 0x330, URZ ;  /* 0x0000033008057890 */ /* 0x000fe2000fffe0ff */
[----:B------:R-:W-:Y:S02]  /*5670*/  PLOP3.LUT P0, PT, PT, PT, UP0, 0x80, 0x8 ;  /* 0x000000000008781c */ /* 0x000fe40003f0f008 */
[----:B------:R-:W1:Y:S02]  /*5680*/  SYNCS.PHASECHK.TRANS64.TRYWAIT P1, [UR8+0x330], R3 ;  /* 0x00033003ff0075a7 */ /* 0x000e640008021108 */
[----:B-1----:R-:W-:Y:S09]  /*5690*/  @!P1 BRA `(.L_x_119) ;  /* 0x0000004400f49947 */ /* 0x002ff20003800000 */
.L_x_254:
[----:B------:R-:W-:Y:S01]  /*56a0*/  @!UP0 UPRMT UR5, UR4, 0x654, UR5 ;  /* 0x0000065404058896 */ /* 0x000fe20008000005 */
[----:B------:R-:W-:Y:S02]  /*56b0*/  UMOV UR8, 0xffff ;  /* 0x0000ffff00087882 */ /* 0x000fe40000000000 */
[----:B------:R-:W-:-:S06]  /*56c0*/  UMOV UR4, 0x1 ;  /* 0x0000000100047882 */ /* 0x000fcc0000000000 */
[----:B------:R-:W-:Y:S01]  /*56d0*/  @!P0 SYNCS.ARRIVE.TRANS64.RED.A1T0 RZ, [UR5], RZ ;  /* 0x000000ffffff89a7 */ /* 0x000fe20008100405 */
[----:B------:R-:W-:Y:S01]  /*56e0*/  NOP ;  /* 0x0000000000007918 */ /* 0x000fe20000000000 */
[----:B-1----:R-:W1:Y:S01]  /*56f0*/  LDS R0, [UR6+0x14] ;  /* 0x00001406ff007984 */ /* 0x002e620008000800 */
[----:B------:R-:W-:-:S04]  /*5700*/  ULOP3.LUT UR5, UR24, 0xffff, URZ, 0xc0, !UPT ;  /* 0x0000ffff18057892 */ /* 0x000fc8000f8ec0ff */
[----:B------:R-:W-:-:S04]  /*5710*/  USHF.R.U32.HI UR5, URZ, 0x5, UR5 ;  /* 0x00000005ff057899 */ /* 0x000fc80008011605 */
[----:B------:R-:W-:Y:S02]  /*5720*/  USHF.L.U32 UR8, UR8, UR5, URZ ;  /* 0x0000000508087299 */ /* 0x000fe400080006ff */
[----:B------:R-:W-:-:S04]  /*5730*/  USHF.L.U32 UR4, UR4, UR5, URZ ;  /* 0x0000000504047299 */ /* 0x000fc800080006ff */
[----:B-1----:R-:W-:-:S04]  /*5740*/  LOP3.LUT R0, R0, UR8, RZ, 0xc0, !PT ;  /* 0x0000000800007c12 */ /* 0x002fc8000f8ec0ff */
[----:B------:R-:W-:-:S13]  /*5750*/  ISETP.NE.AND P0, PT, R0, UR8, PT ;  /* 0x0000000800007c0c */ /* 0x000fda000bf05270 */
[----:B------:R-:W-:Y:S05]  /*5760*/  @P0 BRA `(.L_x_120) ;  /* 0x0000000000580947 */ /* 0x000fea0003800000 */
[----:B------:R-:W1:Y:S02]  /*5770*/  LDS R0, [UR6+0x18] ;  /* 0x00001806ff007984 */ /* 0x000e640008000800 */
[----:B-1----:R-:W-:-:S04]  /*5780*/  LOP3.LUT R0, R0, UR4, RZ, 0xc0, !PT ;  /* 0x0000000400007c12 */ /* 0x002fc8000f8ec0ff */
[----:B------:R-:W-:-:S13]  /*5790*/  ISETP.NE.AND P0, PT, R0, UR4, PT ;  /* 0x0000000400007c0c */ /* 0x000fda000bf05270 */
[----:B------:R-:W-:Y:S05]  /*57a0*/  @P0 BRA `(.L_x_121) ;  /* 0x00000000003c0947 */ /* 0x000fea0003800000 */
[----:B------:R-:W1:Y:S01]  /*57b0*/  S2R R2, SR_LANEID ;  /* 0x0000000000027919 */ /* 0x000e620000000000 */
[----:B------:R-:W-:Y:S01]  /*57c0*/  ULOP3.LUT UR8, URZ, UR8, URZ, 0x33, !UPT ;  /* 0x00000008ff087292 */ /* 0x000fe2000f8e33ff */
[----:B------:R-:W-:Y:S01]  /*57d0*/  LOP3.LUT R4, RZ, UR4, RZ, 0x33, !PT ;  /* 0x00000004ff047c12 */ /* 0x000fe2000f8e33ff */
[----:B------:R-:W-:Y:S02]  /*57e0*/  VOTEU.ANY UR7, UPT, PT ;  /* 0x0000000000077886 */ /* 0x000fe400038e0100 */
[----:B------:R-:W-:Y:S01]  /*57f0*/  UFLO.U32 UR7, UR7 ;  /* 0x00000007000772bd */ /* 0x000fe200080e0000 */
[----:B------:R-:W2:Y:S01]  /*5800*/  REDUX UR4, R4 ;  /* 0x00000000040473c4 */ /* 0x000ea20000000000 */
[----:B------:R-:W-:-:S06]  /*5810*/  IMAD.U32 R0, RZ, RZ, UR8 ;  /* 0x00000008ff007e24 */ /* 0x000fcc000f8e00ff */
[----:B------:R1:W-:Y:S01]  /*5820*/  UTCATOMSWS.AND URZ, UR8 ;  /* 0x0000000800ff79e3 */ /* 0x0003e20008000000 */
[----:B------:R-:W3:Y:S01]  /*5830*/  REDUX UR5, R0 ;  /* 0x00000000000573c4 */ /* 0x000ee20000000000 */
[----:B-1----:R-:W-:Y:S01]  /*5840*/  ISETP.EQ.U32.AND P0, PT, R2, UR7, PT ;  /* 0x0000000702007c0c */ /* 0x002fe2000bf02070 */
[----:B--2---:R-:W-:Y:S01]  /*5850*/  IMAD.U32 R2, RZ, RZ, UR4 ;  /* 0x00000004ff027e24 */ /* 0x004fe2000f8e00ff */
[----:B---3--:R-:W-:-:S11]  /*5860*/  MOV R3, UR5 ;  /* 0x0000000500037c02 */ /* 0x008fd60008000f00 */
[----:B------:R1:W-:Y:S04]  /*5870*/  @P0 ATOMS.AND RZ, [UR6+0x14], R3 ;  /* 0x00001403ffff098c */ /* 0x0003e8000a800006 */
[----:B------:R1:W-:Y:S01]  /*5880*/  @P0 ATOMS.AND RZ, [UR6+0x18], R2 ;  /* 0x00001802ffff098c */ /* 0x0003e2000a800006 */
[----:B------:R-:W-:Y:S05]  /*5890*/  BRA `(.L_x_122) ;  /* 0x0000000000147947 */ /* 0x000fea0003800000 */
.L_x_121:
[----:B------:R-:W-:Y:S02]  /*58a0*/  MOV R2, 0x58c0 ;  /* 0x000058c000027802 */ /* 0x000fe40000000f00 */
[----:B---345:R-:W-:Y:S05]  /*58b0*/  CALL.REL.NOINC `($__internal_0_$__cuda_sm10x_tcgen05_guardrail_trap_col_being_dealloced_not_returned_by_alloc) ;  /* 0x0000004800087944 */ /* 0x038fea0003c00000 */
[----:B------:R-:W-:Y:S05]  /*58c0*/  BRA `(.L_x_122) ;  /* 0x0000000000087947 */ /* 0x000fea0003800000 */
.L_x_120:
[----:B------:R-:W-:Y:S02]  /*58d0*/  MOV R2, 0x58f0 ;  /* 0x000058f000027802 */ /* 0x000fe40000000f00 */
[----:B---345:R-:W-:Y:S05]  /*58e0*/  CALL.REL.NOINC `($__internal_2_$__cuda_sm10x_tcgen05_guardrail_trap_unallocated_columns_being_dealloced) ;  /* 0x0000004800147944 */ /* 0x038fea0003c00000 */
.L_x_122:
[----:B------:R-:W-:Y:S01]  /*58f0*/  NOP ;  /* 0x0000000000007918 */ /* 0x000fe20000000000 */
[----:B----4-:R-:W-:Y:S05]  /*5900*/  EXIT ;  /* 0x000000000000794d */ /* 0x010fea0003800000 */
.L_x_93:
[----:B------:R-:W-:-:S09]  /*5910*/  UISETP.NE.OR UP5, UPT, UR10, 0x3, !UP5 ;  /* 0x000000030a00788c */ /* 0x000fd2000efa5670 */
[----:B------:R-:W-:Y:S05]  /*5920*/  BRA.U UP5, `(.L_x_123) ;  /* 0x0000000905c87547 */ /* 0x000fea000b800000 */
[----:B------:R-:W1:Y:S01]  /*5930*/  LDC R0, c[0x0][0xb30] ;  /* 0x0002cc00ff007b82 */ /* 0x000e620000000800 */
[----:B------:R-:W2:Y:S01]  /*5940*/  LDCU.64 UR8, c[0x0][0x888] ;  /* 0x00011100ff0877ac */ /* 0x000ea20008000a00 */
[----:B------:R-:W-:Y:S01]  /*5950*/  IMAD.MOV.U32 R30, RZ, RZ, 0x1 ;  /* 0x00000001ff1e7424 */ /* 0x000fe200078e00ff */
[----:B------:R-:W-:Y:S01]  /*5960*/  CS2R R28, SRZ ;  /* 0x00000000001c7805 */ /* 0x000fe2000001ff00 */
[----:B------:R-:W-:Y:S01]  /*5970*/  IMAD.MOV.U32 R25, RZ, RZ, 0x2000 ;  /* 0x00002000ff197424 */ /* 0x000fe200078e00ff */
[----:B------:R-:W3:Y:S03]  /*5980*/  LDCU.64 UR4, c[0x0][0x890] ;  /* 0x00011200ff0477ac */ /* 0x000ee60008000a00 */
[----:B------:R-:W4:Y:S01]  /*5990*/  LDC R19, c[0x0][0x370] ;  /* 0x0000dc00ff137b82 */ /* 0x000f220000000800 */
[----:B------:R-:W-:Y:S01]  /*59a0*/  UMOV UR6, 0x400 ;  /* 0x0000040000067882 */ /* 0x000fe20000000000 */
[----:B------:R-:W-:-:S02]  /*59b0*/  UPLOP3.LUT UP1, UPT, UPT, UPT, UPT, 0x40, 0x4 ;  /* 0x000000000004789c */ /* 0x000fc40003f2e870 */
[----:B------:R-:W-:-:S04]  /*59c0*/  ULEA UR6, UR37, UR6, 0x18 ;  /* 0x0000000625067291 */ /* 0x000fc8000f8ec0ff */
[----:B------:R-:W4:Y:S01]  /*59d0*/  LDC R2, c[0x0][0xb0c] ;  /* 0x0002c300ff027b82 */ /* 0x000f220000000800 */
[----:B--2---:R-:W-:Y:S02]  /*59e0*/  UISETP.NE.U32.AND UP2, UPT, UR8, URZ, UPT ;  /* 0x000000ff0800728c */ /* 0x004fe4000bf45070 */
[----:B------:R-:W-:Y:S02]  /*59f0*/  UIADD3 UR8, UPT, UPT, UR6, 0x290, URZ ;  /* 0x0000029006087890 */ /* 0x000fe4000fffe0ff */
[----:B---3--:R-:W-:-:S03]  /*5a00*/  UISETP.NE.U32.AND UP3, UPT, UR4, URZ, UPT ;  /* 0x000000ff0400728c */ /* 0x008fc6000bf65070 */
[----:B------:R-:W2:Y:S01]  /*5a10*/  LDC R18, c[0x0][0xb20] ;  /* 0x0002c800ff127b82 */ /* 0x000ea20000000800 */
[----:B-1----:R-:W-:Y:S01]  /*5a20*/  ISETP.NE.AND P1, PT, R0, 0x1, PT ;  /* 0x000000010000780c */ /* 0x002fe20003f25270 */
[----:B------:R-:W-:Y:S02]  /*5a30*/  UISETP.NE.AND.EX UP2, UPT, UR9, URZ, UPT, UP2 ;  /* 0x000000ff0900728c */ /* 0x000fe4000bf45320 */
[----:B------:R-:W-:Y:S02]  /*5a40*/  UPRMT UR37, UR37, 0x654, UR8 ;  /* 0x0000065425257896 */ /* 0x000fe40008000008 */
[----:B------:R-:W-:Y:S02]  /*5a50*/  UISETP.NE.AND.EX UP3, UPT, UR5, URZ, UPT, UP3 ;  /* 0x000000ff0500728c */ /* 0x000fe4000bf65330 */
[----:B------:R-:W1:Y:S08]  /*5a60*/  LDC.64 R32, c[0x0][0x348] ;  /* 0x0000d200ff207b82 */ /* 0x000e700000000a00 */
[----:B------:R-:W3:Y:S08]  /*5a70*/  LDC.64 R16, c[0x0][0xb10] ;  /* 0x0002c400ff107b82 */ /* 0x000ef00000000a00 */
[----:B------:R-:W1:Y:S08]  /*5a80*/  LDC.64 R6, c[0x0][0xb18] ;  /* 0x0002c600ff067b82 */ /* 0x000e700000000a00 */
[----:B------:R-:W1:Y:S08]  /*5a90*/  LDC.64 R4, c[0x0][0xb28] ;  /* 0x0002ca00ff047b82 */ /* 0x000e700000000a00 */
[----:B--2-4-:R-:W1:Y:S02]  /*5aa0*/  LDC R24, c[0x0][0x374] ;  /* 0x0000dd00ff187b82 */ /* 0x014e640000000800 */
.L_x_131:
[C---:B------:R-:W-:Y:S02]  /*5ab0*/  LEA R0, R29.reuse, UR6, 0x3 ;  /* 0x000000061d007c11 */ /* 0x040fe4000f8e18ff */
[----:B------:R-:W-:Y:S02]  /*5ac0*/  SHF.L.U32 R3, R28, 0x1f, RZ ;  /* 0x0000001f1c037819 */ /* 0x000fe400000006ff */
[----:B------:R-:W-:Y:S02]  /*5ad0*/  LEA R20, R29, UR6, 0x4 ;  /* 0x000000061d147c11 */ /* 0x000fe4000f8e20ff */
[----:B--2---:R-:W2:Y:S02]  /*5ae0*/  SYNCS.PHASECHK.TRANS64.TRYWAIT P0, [R0+URZ+0x2b0], R3 ;  /* 0x0002b003000075a7 */ /* 0x004ea400080011ff */
[----:B--2---:R-:W-:Y:S05]  /*5af0*/  @!P0 BRA `(.L_x_124) ;  /* 0x0000004000f48947 */ /* 0x004fea0003800000 */
.L_x_255:
[----:B------:R-:W-:Y:S01]  /*5b00*/  ISETP.GE.AND P0, PT, R72, 0x1, PT ;  /* 0x000000014800780c */ /* 0x000fe20003f06270 */
[----:B------:R-:W4:Y:S01]  /*5b10*/  LDS.128 R20, [R20+0x340] ;  /* 0x0003400014147984 */ /* 0x000f220000000c00 */
[----:B------:R-:W-:Y:S01]  /*5b20*/  ISETP.NE.U32.AND P4, PT, RZ, UR4, PT ;  /* 0x00000004ff007c0c */ /* 0x000fe2000bf85070 */
[----:B--2---:R-:W-:Y:S01]  /*5b30*/  VIADD R0, R0, 0x2c0 ;  /* 0x000002c000007836 */ /* 0x004fe20000000000 */
[----:B------:R-:W-:Y:S02]  /*5b40*/  SHF.L.U32 R26, R30, 0x1f, RZ ;  /* 0x0000001f1e1a7819 */ /* 0x000fe400000006ff */
[----:B------:R-:W-:Y:S02]  /*5b50*/  ISETP.NE.AND.EX P4, PT, RZ, UR5, PT, P4 ;  /* 0x00000005ff007c0c */ /* 0x000fe4000bf85340 */
[----:B------:R-:W-:Y:S01]  /*5b60*/  PRMT R0, RZ, 0x654, R0 ;  /* 0x00000654ff007816 */ /* 0x000fe20000000000 */
[----:B------:R-:W-:Y:S01]  /*5b70*/  @!PT LDS RZ, [RZ] ;  /* 0x00000000fffff984 */ /* 0x000fe20000000800 */
[----:B------:R-:W-:Y:S01]  /*5b80*/  @!PT LDS RZ, [RZ] ;  /* 0x00000000fffff984 */ /* 0x000fe20000000800 */
[----:B------:R-:W-:Y:S01]  /*5b90*/  @!PT LDS RZ, [RZ] ;  /* 0x00000000fffff984 */ /* 0x000fe20000000800 */
[----:B------:R-:W-:Y:S01]  /*5ba0*/  @!PT LDS RZ, [RZ] ;  /* 0x00000000fffff984 */ /* 0x000fe20000000800 */
[----:B------:R2:W-:Y:S06]  /*5bb0*/  MEMBAR.ALL.CTA ;  /* 0x0000000000007992 */ /* 0x0005ec0000008000 */
[----:B--2---:R-:W2:Y:S02]  /*5bc0*/  FENCE.VIEW.ASYNC.S ;  /* 0x00000000000073c6 */ /* 0x004ea40000000000 */
[----:B--2---:R2:W-:Y:S01]  /*5bd0*/  SYNCS.ARRIVE.TRANS64.RED.A1T0 RZ, [R0+URZ], RZ ;  /* 0x000000ff00ff79a7 */ /* 0x0045e200081004ff */
[----:B----4-:R-:W-:Y:S11]  /*5be0*/  LOP3.LUT P3, RZ, R22, 0x1, RZ, 0xc0, !PT ;  /* 0x0000000116ff7812 */ /* 0x010ff6000786c0ff */
[----:B------:R-:W-:Y:S02]  /*5bf0*/  @!UPT UIADD3 URZ, UPT, UPT, URZ, URZ, URZ ;  /* 0x000000fffffff290 */ /* 0x000fe4000fffe0ff */
[----:B------:R-:W-:Y:S02]  /*5c00*/  @P3 MOV R13, R20 ;  /* 0x00000014000d3202 */ /* 0x000fe40000000f00 */
[----:B------:R-:W-:Y:S01]  /*5c10*/  @P3 LOP3.LUT R8, R21, 0xffff, RZ, 0xc0, !PT ;  /* 0x0000ffff15083812 */ /* 0x000fe200078ec0ff */
[----:B--2---:R-:W-:Y:S06]  /*5c20*/  @!P0 BRA `(.L_x_125) ;  /* 0x0000000000a48947 */ /* 0x004fec0003800000 */
[----:B-1----:R-:W-:Y:S01]  /*5c30*/  IMAD.HI.U32 R31, R24, R7, RZ ;  /* 0x00000007181f7227 */ /* 0x002fe200078e00ff */
[----:B------:R-:W-:Y:S02]  /*5c40*/  ISETP.NE.AND P0, PT, R6, 0x1, PT ;  /* 0x000000010600780c */ /* 0x000fe40003f05270 */
[----:B------:R-:W-:Y:S01]  /*5c50*/  ISETP.NE.AND P2, PT, R72, 0x1, PT ;  /* 0x000000014800780c */ /* 0x000fe20003f45270 */
[----:B---3--:R-:W-:Y:S01]  /*5c60*/  IMAD.HI.U32 R34, R19, R16, RZ ;  /* 0x0000001013227227 */ /* 0x008fe200078e00ff */
[----:B------:R-:W-:Y:S02]  /*5c70*/  SHF.R.U32.HI R31, RZ, R18, R31 ;  /* 0x00000012ff1f7219 */ /* 0x000fe4000001161f */
[----:B------:R-:W-:Y:S01]  /*5c80*/  ISETP.NE.AND P5, PT, R2, 0x1, PT ;  /* 0x000000010200780c */ /* 0x000fe20003fa5270 */
[----:B------:R-:W-:Y:S01]  /*5c90*/  IMAD.HI.U32 R36, R13, R16, RZ ;  /* 0x000000100d247227 */ /* 0x000fe200078e00ff */
[----:B------:R-:W-:Y:S02]  /*5ca0*/  SHF.R.U32.HI R34, RZ, R17, R34 ;  /* 0x00000011ff227219 */ /* 0x000fe40000011622 */
[----:B------:R-:W-:Y:S01]  /*5cb0*/  SEL R3, R24, R31, !P0 ;  /* 0x0000001f18037207 */ /* 0x000fe20004000000 */
[C---:B------:R-:W-:Y:S01]  /*5cc0*/  IMAD.HI.U32 R31, R8.reuse, R7, RZ ;  /* 0x00000007081f7227 */ /* 0x040fe200078e00ff */
[----:B------:R-:W-:Y:S02]  /*5cd0*/  SEL R11, R19, R34, !P5 ;  /* 0x00000022130b7207 */ /* 0x000fe40006800000 */
[----:B------:R-:W-:Y:S01]  /*5ce0*/  SHF.R.U32.HI R36, RZ, R17, R36 ;  /* 0x00000011ff247219 */ /* 0x000fe20000011624 */
[----:B------:R-:W-:Y:S01]  /*5cf0*/  IMAD.HI.U32 R38, R3, R4, RZ ;  /* 0x0000000403267227 */ /* 0x000fe200078e00ff */
[----:B------:R-:W-:Y:S03]  /*5d00*/  SHF.R.U32.HI R31, RZ, R18, R31 ;  /* 0x00000012ff1f7219 */ /* 0x000fe6000001161f */
[----:B------:R-:W-:Y:S01]  /*5d10*/  IMAD.HI.U32 R34, R11, R4, RZ ;  /* 0x000000040b227227 */ /* 0x000fe200078e00ff */
[----:B------:R-:W-:Y:S02]  /*5d20*/  @P2 SHF.R.U32.HI R3, RZ, R5, R38 ;  /* 0x00000005ff032219 */ /* 0x000fe40000011626 */
[----:B------:R-:W-:Y:S02]  /*5d30*/  SEL R9, R8, R31, !P0 ;  /* 0x0000001f08097207 */ /* 0x000fe40004000000 */
[----:B------:R-:W-:Y:S01]  /*5d40*/  @P2 SHF.R.U32.HI R11, RZ, R5, R34 ;  /* 0x00000005ff0b2219 */ /* 0x000fe20000011622 */
[C---:B------:R-:W-:Y:S01]  /*5d50*/  IMAD R10, R72.reuse, R3, RZ ;  /* 0x00000003480a7224 */ /* 0x040fe200078e02ff */
[----:B------:R-:W-:Y:S01]  /*5d60*/  SEL R3, R13, R36, !P5 ;  /* 0x000000240d037207 */ /* 0x000fe20006800000 */
[C---:B------:R-:W-:Y:S03]  /*5d70*/  IMAD.HI.U32 R14, R9.reuse, R4, RZ ;  /* 0x00000004090e7227 */ /* 0x040fe600078e00ff */
[----:B------:R-:W-:Y:S01]  /*5d80*/  ISETP.GE.AND P0, PT, R9, R10, PT ;  /* 0x0000000a0900720c */ /* 0x000fe20003f06270 */
[C---:B------:R-:W-:Y:S01]  /*5d90*/  IMAD R12, R72.reuse, R11, RZ ;  /* 0x0000000b480c7224 */ /* 0x040fe200078e02ff */
[-C--:B------:R-:W-:Y:S04]  /*5da0*/  SHF.R.U32.HI R14, RZ, R5.reuse, R14 ;  /* 0x00000005ff0e7219 */ /* 0x080fe8000001160e */
[----:B------:R-:W-:Y:S02]  /*5db0*/  ISETP.GE.OR P0, PT, R3, R12, P0 ;  /* 0x0000000c0300720c */ /* 0x000fe40000706670 */
[----:B------:R-:W-:Y:S05]  /*5dc0*/  SEL R15, R9, R14, !P2 ;  /* 0x0000000e090f7207 */ /* 0x000fea0005000000 */
[----:B------:R-:W-:Y:S04]  /*5dd0*/  IMAD.MOV R14, RZ, RZ, -R15 ;  /* 0x000000ffff0e7224 */ /* 0x000fe800078e0a0f */
[----:B------:R-:W-:Y:S02]  /*5de0*/  IMAD R14, R72, R14, R9 ;  /* 0x0000000e480e7224 */ /* 0x000fe400078e0209 */
[C---:B------:R-:W-:Y:S05]  /*5df0*/  @!P0 IMAD.HI.U32 R10, R3.reuse, R4, RZ ;  /* 0x00000004030a8227 */ /* 0x040fea00078e00ff */
[----:B------:R-:W-:Y:S04]  /*5e00*/  @!P0 SHF.R.U32.HI R10, RZ, R5, R10 ;  /* 0x00000005ff0a8219 */ /* 0x000fe8000001160a */
[----:B------:R-:W-:Y:S01]  /*5e10*/  @!P0 SEL R0, R3, R10, !P2 ;  /* 0x0000000a03008207 */ /* 0x000fe20005000000 */
[----:B------:R-:W-:Y:S03]  /*5e20*/  IMAD.MOV R10, RZ, RZ, -R3 ;  /* 0x000000ffff0a7224 */ /* 0x000fe600078e0a03 */
[----:B------:R-:W-:Y:S01]  /*5e30*/  @!P0 IADD3 R15, PT, PT, R15, -R0, RZ ;  /* 0x800000000f0f8210 */ /* 0x000fe20007ffe0ff */
[----:B------:R-:W-:Y:S01]  /*5e40*/  @!P0 IMAD R0, R11, R14, R0 ;  /* 0x0000000e0b008224 */ /* 0x000fe200078e0200 */
[----:B------:R-:W-:Y:S01]  /*5e50*/  IADD3 R11, PT, PT, -R9, RZ, RZ ;  /* 0x000000ff090b7210 */ /* 0x000fe20007ffe1ff */
[----:B------:R-:W-:Y:S02]  /*5e60*/  IMAD R13, R2, R10, R13 ;  /* 0x0000000a020d7224 */ /* 0x000fe400078e020d */
[----:B------:R-:W-:Y:S02]  /*5e70*/  @!P0 IMAD R9, R15, R72, R3 ;  /* 0x000000480f098224 */ /* 0x000fe400078e0203 */
[----:B------:R-:W-:Y:S02]  /*5e80*/  @!P0 IMAD.MOV.U32 R3, RZ, RZ, R0 ;  /* 0x000000ffff038224 */ /* 0x000fe400078e0000 */
[----:B------:R-:W-:Y:S02]  /*5e90*/  IMAD R8, R6, R11, R8 ;  /* 0x0000000b06087224 */ /* 0x000fe400078e0208 */
[----:B------:R-:W-:Y:S02]  /*5ea0*/  IMAD R13, R3, R2, R13 ;  /* 0x00000002030d7224 */ /* 0x000fe400078e020d */
[----:B------:R-:W-:Y:S02]  /*5eb0*/  IMAD R8, R9, R6, R8 ;  /* 0x0000000609087224 */ /* 0x000fe400078e0208 */
.L_x_125:
[----:B------:R-:W-:Y:S05]  /*5ec0*/  BRA.U UP1, `(.L_x_126) ;  /* 0x0000000101107547 */ /* 0x000fea000b800000 */
[----:B------:R-:W-:Y:S04]  /*5ed0*/  MOV R0, UR7 ;  /* 0x0000000700007c02 */ /* 0x000fe80008000f00 */
[----:B------:R-:W-:Y:S04]  /*5ee0*/  SHF.L.U32 R3, R0, 0x1f, RZ ;  /* 0x0000001f00037819 */ /* 0x000fe800000006ff */
[----:B------:R-:W2:Y:S02]  /*5ef0*/  SYNCS.PHASECHK.TRANS64.TRYWAIT P0, [UR6+0x2a8], R3 ;  /* 0x0002a803ff0075a7 */ /* 0x000ea40008001106 */
[----:B--2---:R-:W-:Y:S05]  /*5f00*/  @!P0 BRA `(.L_x_127) ;  /* 0x0000004000048947 */ /* 0x004fea0003800000 */
.L_x_126:
[----:B------:R-:W-:Y:S05]  /*5f10*/  BRA.U !UP3, `(.L_x_128) ;  /* 0x000000010b347547 */ /* 0x000fea000b800000 */
[----:B------:R-:W-:Y:S01]  /*5f20*/  UPLOP3.LUT UP0, UPT, UPT, UPT, UP2, 0x80, 0x8 ;  /* 0x000000000008789c */ /* 0x000fe20003f0f020 */
[----:B--2---:R-:W-:Y:S02]  /*5f30*/  HFMA2 R0, -RZ, RZ, 0, 5.9604644775390625e-08 ;  /* 0x00000001ff007431 */ /* 0x004fe400000001ff */
[----:B------:R-:W-:Y:S03]  /*5f40*/  IMAD.MOV.U32 R165, RZ, RZ, 0x1 ;  /* 0x00000001ffa57424 */ /* 0x000fe600078e00ff */
[----:B------:R-:W-:Y:S05]  /*5f50*/  PLOP3.LUT P0, PT, PT, PT, UP0, 0x80, 0x8 ;  /* 0x000000000008781c */ /* 0x000fea0003f0f008 */
[----:B------:R-:W2:Y:S01]  /*5f60*/  @UP0 LDCU.64 UR10, c[0x0][0x888] ;  /* 0x00011100ff0a07ac */ /* 0x000ea20008000a00 */
[----:B------:R-:W-:Y:S07]  /*5f70*/  @UP0 UIMAD UR8, UR36, UR4, URZ ;  /* 0x00000004240802a4 */ /* 0x000fee000f8e02ff */
[----:B------:R-:W-:Y:S01]  /*5f80*/  @!P0 PRMT R165, R0, 0x7610, R165 ;  /* 0x0000761000a58816 */ /* 0x000fe200000000a5 */
[----:B--2---:R-:W-:Y:S03]  /*5f90*/  @UP0 UIMAD.WIDE UR10, UR8, 0x4, UR10 ;  /* 0x00000004080a08a5 */ /* 0x004fe6000f8e020a */
[----:B------:R-:W2:Y:S03]  /*5fa0*/  @!UP0 LDCU UR8, c[0x0][0x880] ;  /* 0x00011000ff0887ac */ /* 0x000ea60008000800 */
[----:B------:R-:W-:Y:S01]  /*5fb0*/  IMAD.U32 R10, RZ, RZ, UR10 ;  /* 0x0000000aff0a7e24 */ /* 0x000fe2000f8e00ff */
[----:B------:R-:W-:Y:S05]  /*5fc0*/  MOV R11, UR11 ;  /* 0x0000000b000b7c02 */ /* 0x000fea0008000f00 */
[----:B-----5:R4:W5:Y:S02]  /*5fd0*/  @P0 LDG.E R81, desc[UR40][R10.64] ;  /* 0x000000280a510981 */ /* 0x020964000c1e1900 */
[----:B--2-4-:R-:W-:Y:S07]  /*5fe0*/  @!P0 IMAD.U32 R81, RZ, RZ, UR8 ;  /* 0x00000008ff518e24 */ /* 0x014fee000f8e00ff */
.L_x_128:
[----:B-----5:R-:W-:Y:S01]  /*5ff0*/  @!P4 FSETP.EQ.AND P5, PT, R81, RZ, PT ;  /* 0x000000ff5100c20b */ /* 0x020fe20003fa2000 */
[----:B------:R-:W-:Y:S01]  /*6000*/  @!UPT UIADD3 URZ, UPT, UPT, URZ, URZ, URZ ;  /* 0x000000fffffff290 */ /* 0x000fe2000fffe0ff */
[----:B------:R-:W-:Y:S11]  /*6010*/  @!P4 BRA `(.L_x_129) ;  /* 0x000000000014c947 */ /* 0x000ff60003800000 */
[----:B------:R-:W-:Y:S02]  /*6020*/  LOP3.LUT P0, RZ, R165, 0xff, RZ, 0xc0, !PT ;  /* 0x000000ffa5ff7812 */ /* 0x000fe4000780c0ff */
[----:B------:R-:W-:Y:S04]  /*6030*/  PLOP3.LUT P5, PT, PT, PT, UP0, 0x80, 0x8 ;  /* 0x000000000008781c */ /* 0x000fe80003faf008 */
[----:B------:R-:W-:Y:S07]  /*6040*/  PLOP3.LUT P5, PT, P5, PT, PT, 0x8, 0x80 ;  /* 0x000000000080781c */ /* 0x000fee0002fae170 */
[----:B------:R-:W-:Y:S11]  /*6050*/  @P0 FSETP.EQ.AND P5, PT, R81, RZ, PT ;  /* 0x000000ff5100020b */ /* 0x000ff60003fa2000 */
[----:B------:R-:W-:Y:S02]  /*6060*/  @!UPT UIADD3 URZ, UPT, UPT, URZ, URZ, URZ ;  /* 0x000000fffffff290 */ /* 0x000fe4000fffe0ff */
.L_x_129:
[----:B------:R-:W4:Y:S01]  /*6070*/  SYNCS.PHASECHK.TRANS64.TRYWAIT P4, [UR6+0x298], R26 ;  /* 0x0002981aff0075a7 */ /* 0x000f220008081106 */
[----:B------:R-:W-:Y:S01]  /*6080*/  @P3 SHF.R.U32.HI R27, RZ, 0x10, R21 ;  /* 0x00000010ff1b3819 */ /* 0x000fe20000011615 */
[----:B------:R-:W-:Y:S01]  /*6090*/  VIADD R29, R29, 0x1 ;  /* 0x000000011d1d7836 */ /* 0x000fe20000000000 */
[----:B------:R-:W5:Y:S08]  /*60a0*/  LDC.64 R14, c[0x0][0xb10] ;  /* 0x0002c400ff0e7b82 */ /* 0x000f700000000a00 */
[----:B------:R-:W1:Y:S08]  /*60b0*/  LDC.64 R10, c[0x0][0xb18] ;  /* 0x0002c600ff0a7b82 */ /* 0x000e700000000a00 */
[----:B--2---:R-:W2:Y:S08]  /*60c0*/  @!P1 LDC R0, c[0x0][0xb20] ;  /* 0x0002c800ff009b82 */ /* 0x004eb00000000800 */
[----:B------:R-:W3:Y:S01]  /*60d0*/  @!P1 LDC R3, c[0x0][0xb0c] ;  /* 0x0002c300ff039b82 */ /* 0x000ee20000000800 */
[----:B-----5:R-:W-:Y:S05]  /*60e0*/  @!P1 IMAD.HI.U32 R14, R13, R14, RZ ;  /* 0x0000000e0d0e9227 */ /* 0x020fea00078e00ff */
[----:B------:R-:W-:Y:S01]  /*60f0*/  @!P1 SHF.R.U32.HI R14, RZ, R15, R14 ;  /* 0x0000000fff0e9219 */ /* 0x000fe2000001160e */
[----:B-1----:R-:W-:Y:S01]  /*6100*/  @!P1 IMAD.HI.U32 R11, R8, R11, RZ ;  /* 0x0000000b080b9227 */ /* 0x002fe200078e00ff */
[----:B------:R-:W-:Y:S04]  /*6110*/  @!P1 ISETP.NE.AND P0, PT, R10, 0x1, PT ;  /* 0x000000010a00980c */ /* 0x000fe80003f05270 */
[----:B--2---:R-:W-:Y:S02]  /*6120*/  @!P1 SHF.R.U32.HI R9, RZ, R0, R11 ;  /* 0x00000000ff099219 */ /* 0x004fe4000001160b */
[----:B---3--:R-:W-:Y:S02]  /*6130*/  @!P1 ISETP.NE.AND P2, PT, R3, 0x1, PT ;  /* 0x000000010300980c */ /* 0x008fe40003f45270 */
[----:B------:R-:W-:Y:S02]  /*6140*/  @!P1 SEL R9, R8, R9, !P0 ;  /* 0x0000000908099207 */ /* 0x000fe40004000000 */
[----:B------:R-:W-:Y:S02]  /*6150*/  ELECT P0, URZ, PT ;  /* 0x0000000000ff782f */ /* 0x000fe40003800000 */
[----:B------:R-:W-:Y:S05]  /*6160*/  @!P1 SEL R14, R13, R14, !P2 ;  /* 0x0000000e0d0e9207 */ /* 0x000fea0005000000 */
[----:B------:R-:W-:Y:S02]  /*6170*/  @!P1 IMAD.IADD R0, R9, 0x1, -R14 ;  /* 0x0000000109009824 */ /* 0x000fe400078e0a0e */
[----:B------:R-:W-:Y:S02]  /*6180*/  @!P1 IMAD.IADD R9, R14, 0x1, -R9 ;  /* 0x000000010e099824 */ /* 0x000fe400078e0a09 */
[----:B------:R-:W-:Y:S02]  /*6190*/  @!P1 IMAD R13, R0, R3, R13 ;  /* 0x00000003000d9224 */ /* 0x000fe400078e020d */
[----:B------:R-:W-:Y:S01]  /*61a0*/  @!P1 IMAD R8, R9, R10, R8 ;  /* 0x0000000a09089224 */ /* 0x000fe200078e0208 */
[----:B----4-:R-:W-:Y:S06]  /*61b0*/  @!P4 BRA `(.L_x_130) ;  /* 0x0000003c0070c947 */ /* 0x010fec0003800000 */
.L_x_258:
[----:B------:R-:W-:Y:S01]  /*61c0*/  PLOP3.LUT P5, PT, P5, P0, PT, 0xf2, 0x2f ;  /* 0x00000000002f781c */ /* 0x000fe20002fa1e72 */
[----:B------:R-:W-:Y:S01]  /*61d0*/  UMOV UR14, 0x0 ;  /* 0x00000000000e7882 */ /* 0x000fe20000000000 */
[----:B------:R-:W-:Y:S01]  /*61e0*/  LOP3.LUT R30, R30, 0x1, RZ, 0x3c, !PT ;  /* 0x000000011e1e7812 */ /* 0x000fe200078e3cff */
[----:B------:R-:W-:Y:S01]  /*61f0*/  UMOV UR15, 0x10000000 ;  /* 0x10000000000f7882 */ /* 0x000fe20000000000 */
[----:B------:R-:W-:Y:S01]  /*6200*/  UMOV UR12, UR36 ;  /* 0x00000024000c7c82 */ /* 0x000fe20008000000 */
[----:B------:R-:W-:Y:S08]  /*6210*/  @P3 R2UR UR36, R27 ;  /* 0x000000001b2432ca */ /* 0x000ff000000e0000 */
[----:B-1----:R-:W-:Y:S01]  /*6220*/  @!P5 IADD3 R3, P0, PT, R32, 0x580, RZ ;  /* 0x000005802003d810 */ /* 0x002fe20007f1e0ff */
[----:B------:R-:W-:Y:S01]  /*6230*/  @!P5 IMAD.SHL.U32 R164, R164, 0x40, RZ ;  /* 0x00000040a4a4d824 */ /* 0x000fe200078e00ff */
[----:B------:R-:W-:Y:S01]  /*6240*/  VOTEU.ALL UP1, P5 ;  /* 0x0000000000ff7886 */ /* 0x000fe20002820000 */
[----:B------:R-:W-:Y:S01]  /*6250*/  @!P5 IMAD.SHL.U32 R155, R155, 0x80, RZ ;  /* 0x000000809b9bd824 */ /* 0x000fe200078e00ff */
[----:B------:R-:W-:Y:S01]  /*6260*/  @!P5 R2UR UR9, R3 ;  /* 0x000000000309d2ca */ /* 0x000fe200000e0000 */
[----:B------:R-:W-:Y:S01]  /*6270*/  @!P5 IMAD.X R0, RZ, RZ, R33, P0 ;  /* 0x000000ffff00d224 */ /* 0x000fe200000e0621 */
[----:B------:R-:W-:Y:S01]  /*6280*/  @!P5 R2UR UR10, R164 ;  /* 0x00000000a40ad2ca */ /* 0x000fe200000e0000 */
[----:B------:R-:W-:Y:S01]  /*6290*/  IMAD.IADD R164, R8, 0x1, R143 ;  /* 0x0000000108a47824 */ /* 0x000fe200078e028f */
[----:B------:R-:W-:Y:S01]  /*62a0*/  @!P5 R2UR UR11, R155 ;  /* 0x000000009b0bd2ca */ /* 0x000fe200000e0000 */
[----:B------:R-:W-:Y:S01]  /*62b0*/  IMAD.IADD R155, R13, 0x1, R154 ;  /* 0x000000010d9b7824 */ /* 0x000fe200078e029a */
[----:B------:R-:W-:Y:S02]  /*62c0*/  @!P5 R2UR UR8, R0 ;  /* 0x000000000008d2ca */ /* 0x000fe400000e0000 */
[C---:B------:R-:W-:Y:S04]  /*62d0*/  ISETP.NE.AND P0, PT, R29.reuse, 0x2, PT ;  /* 0x000000021d00780c */ /* 0x040fe80003f05270 */
[----:B------:R-:W-:Y:S01]  /*62e0*/  SEL R3, RZ, 0x1, P0 ;  /* 0x00000001ff037807 */ /* 0x000fe20000000000 */
[----:B------:R-:W-:Y:S01]  /*62f0*/  IMAD.U32 R10, RZ, RZ, UR9 ;  /* 0x00000009ff0a7e24 */ /* 0x000fe2000f8e00ff */
[----:B------:R-:W-:Y:S01]  /*6300*/  @!UP1 UIADD3 UR9, UPT, UPT, UR6, 0x290, URZ ;  /* 0x0000029006099890 */ /* 0x000fe2000fffe0ff */
[----:B------:R-:W-:Y:S02]  /*6310*/  SEL R29, R29, RZ, P0 ;  /* 0x000000ff1d1d7207 */ /* 0x000fe40000000000 */
[----:B------:R-:W-:Y:S02]  /*6320*/  LOP3.LUT R28, R28, R3, RZ, 0x3c, !PT ;  /* 0x000000031c1c7212 */ /* 0x000fe400078e3cff */
[----:B------:R-:W-:Y:S01]  /*6330*/  IMAD.U32 R11, RZ, RZ, UR8 ;  /* 0x00000008ff0b7e24 */ /* 0x000fe2000f8e00ff */
[----:B------:R-:W-:Y:S01]  /*6340*/  @!P5 R2UR UR16, R10 ;  /* 0x000000000a10d2ca */ /* 0x000fe200000e0000 */
[----:B------:R-:W-:Y:S01]  /*6350*/  @!UP1 UIADD3 UR8, UPT, UPT, UR6, 0x400, URZ ;  /* 0x0000040006089890 */ /* 0x000fe2000fffe0ff */
[----:B------:R-:W-:Y:S02]  /*6360*/  VOTEU.ALL UP1, P5 ;  /* 0x0000000000ff7886 */ /* 0x000fe40002820000 */
[----:B------:R-:W-:Y:S11]  /*6370*/  @!P5 R2UR UR17, R11 ;  /* 0x000000000b11d2ca */ /* 0x000ff600000e0000 */
[----:B------:R-:W-:Y:S02]  /*6380*/  @!UPT UIADD3 URZ, UPT, UPT, URZ, URZ, URZ ;  /* 0x000000fffffff290 */ /* 0x000fe4000fffe0ff */
[----:B------:R2:W-:Y:S01]  /*6390*/  @!UP1 UTMALDG.3D [UR8], [UR16], desc[UR14] ;  /* 0x00000e08100095b4 */ /* 0x0005e20008011000 */
[----:B------:R2:W-:Y:S01]  /*63a0*/  @!P5 SYNCS.ARRIVE.TRANS64.RED.A0TR RZ, [UR6+0x290], R25 ;  /* 0x00029019ffffd9a7 */ /* 0x0005e20008300406 */
[----:B------:R-:W-:Y:S01]  /*63b0*/  UPLOP3.LUT UP1, UPT, UPT, UPT, UPT, 0x80, 0x8 ;  /* 0x000000000008789c */ /* 0x000fe20003f2f070 */
[----:B------:R-:W-:Y:S01]  /*63c0*/  SYNCS.ARRIVE.TRANS64.RED.A1T0 RZ, [UR37], RZ ;  /* 0x000000ffffff79a7 */ /* 0x000fe20008100425 */
[----:B------:R-:W-:Y:S09]  /*63d0*/  @P3 BRA `(.L_x_131) ;  /* 0xfffffff400b43947 */ /* 0x000ff2000383ffff */
[----:B------:R-:W-:Y:S07]  /*63e0*/  MOV R0, UR6 ;  /* 0x0000000600007c02 */ /* 0x000fee0008000f00 */
.L_x_132:
[----:B-1----:R-:W-:-:S04]  /*63f0*/  SHF.L.U32 R3, R30, 0x1f, RZ ;  /* 0x0000001f1e037819 */ /* 0x002fc800000006ff */
[----:B------:R1:W3:Y:S03]  /*6400*/  SYNCS.PHASECHK.TRANS64.TRYWAIT P0, [R0+URZ+0x298], R3 ;  /* 0x00029803000075a7 */ /* 0x0002e600080011ff */
[----:B---3--:R-:W-:Y:S05]  /*6410*/  @!P0 NANOSLEEP.SYNCS 0x989680 ;  /* 0x009896800000895d */ /* 0x008fea0003900000 */
[----:B------:R-:W3:Y:S02]  /*6420*/  @!P0 SYNCS.PHASECHK.TRANS64 P0, [R0+URZ+0x298], R3 ;  /* 0x00029803000085a7 */ /* 0x000ee400080010ff */
[----:B--23--:R-:W-:Y:S05]  /*6430*/  @P0 EXIT ;  /* 0x000000000000094d */ /* 0x00cfea0003800000 */
[----:B------:R-:W-:Y:S05]  /*6440*/  BRA `(.L_x_132) ;  /* 0xfffffffc00e87947 */ /* 0x000fea000383ffff */
.L_x_123:
[----:B------:R-:W-:-:S06]  /*6450*/  UISETP.GE.AND UP1, UPT, UR10, 0x4, UPT ;  /* 0x000000040a00788c */ /* 0x000fcc000bf26270 */
[----:B------:R-:W-:-:S13]  /*6460*/  PLOP3.LUT P0, PT, PT, PT, UP1, 0x80, 0x8 ;  /* 0x000000000008781c */ /* 0x000fda0003f0f018 */
[----:B------:R-:W-:Y:S05]  /*6470*/  @!P0 EXIT ;  /* 0x000000000000894d */ /* 0x000fea0003800000 */
[----:B------:R-:W-:Y:S01]  /*6480*/  BAR.SYNC.DEFER_BLOCKING 0x6, 0xa0 ;  /* 0x0182800000007b1d */ /* 0x000fe20000010000 */
[C---:B------:R-:W-:Y:S02]  /*6490*/  IMAD.SHL.U32 R3, R166.reuse, 0x40, RZ ;  /* 0x00000040a6037824 */ /* 0x040fe400078e00ff */
[----:B------:R-:W-:Y:S02]  /*64a0*/  HFMA2 R76, -RZ, RZ, 0, 0 ;  /* 0x00000000ff4c7431 */ /* 0x000fe400000001ff */
[C---:B------:R-:W-:Y:S01]  /*64b0*/  IMAD.SHL.U32 R168, R166.reuse, 0x8, RZ ;  /* 0x00000008a6a87824 */ /* 0x040fe200078e00ff */
[----:B------:R-:W-:Y:S01]  /*64c0*/  CS2R R174, SRZ ;  /* 0x0000000000ae7805 */ /* 0x000fe2000001ff00 */
[----:B------:R-:W-:Y:S01]  /*64d0*/  IMAD.U32 R79, R166, 0x10000, RZ ;  /* 0x00010000a64f7824 */ /* 0x000fe200078e00ff */
[----:B------:R-:W-:Y:S01]  /*64e0*/  UMOV UR43, 0x400 ;  /* 0x00000400002b7882 */ /* 0x000fe20000000000 */
[----:B------:R-:W-:Y:S01]  /*64f0*/  LOP3.LUT R5, R3, 0x180, RZ, 0xc0, !PT ;  /* 0x0000018003057812 */ /* 0x000fe200078ec0ff */
[----:B------:R-:W-:Y:S01]  /*6500*/  ULEA UR43, UR37, UR43, 0x18 ;  /* 0x0000002b252b7291 */ /* 0x000fe2000f8ec0ff */
[----:B------:R-:W1:Y:S01]  /*6510*/  LDC R167, c[0x0][0x370] ;  /* 0x0000dc00ffa77b82 */ /* 0x000e620000000800 */
[----:B------:R-:W-:Y:S01]  /*6520*/  LOP3.LUT R79, R79, 0x600000, RZ, 0xc0, !PT ;  /* 0x006000004f4f7812 */ /* 0x000fe200078ec0ff */
[----:B------:R-:W-:Y:S01]  /*6530*/  IMAD.MOV.U32 R182, RZ, RZ, RZ ;  /* 0x000000ffffb67224 */ /* 0x000fe200078e00ff */
[----:B------:R-:W-:Y:S01]  /*6540*/  LOP3.LUT R168, R5, 0x30, R168, 0xf8, !PT ;  /* 0x0000003005a87812 */ /* 0x000fe200078ef8a8 */
[----:B------:R-:W-:Y:S01]  /*6550*/  UIADD3 UR4, UPT, UPT, UR43, 0x2400, URZ ;  /* 0x000024002b047890 */ /* 0x000fe2000fffe0ff */
[----:B------:R-:W-:Y:S01]  /*6560*/  IMAD.MOV.U32 R173, RZ, RZ, RZ ;  /* 0x000000ffffad7224 */ /* 0x000fe200078e00ff */
[----:B------:R-:W2:Y:S01]  /*6570*/  LDCU.64 UR46, c[0x0][0x348] ;  /* 0x00006900ff2e77ac */ /* 0x000ea20008000a00 */
[----:B------:R-:W-:Y:S01]  /*6580*/  LOP3.LUT R168, R168, 0x1e40, R3, 0xf8, !PT ;  /* 0x00001e40a8a87812 */ /* 0x000fe200078ef803 */
[----:B------:R-:W3:Y:S01]  /*6590*/  LDC R74, c[0x0][0xb0c] ;  /* 0x0002c300ff4a7b82 */ /* 0x000ee20000000800 */
[----:B------:R-:W-:Y:S01]  /*65a0*/  IMAD.SHL.U32 R3, R166, 0x10, RZ ;  /* 0x00000010a6037824 */ /* 0x000fe200078e00ff */
[----:B------:R-:W-:Y:S01]  /*65b0*/  MOV R179, UR4 ;  /* 0x0000000400b37c02 */ /* 0x000fe20008000f00 */
[----:B------:R-:W4:Y:S03]  /*65c0*/  LDCU.64 UR38, c[0x0][0x888] ;  /* 0x00011100ff2677ac */ /* 0x000f260008000a00 */
[C---:B------:R-:W-:Y:S01]  /*65d0*/  LOP3.LUT R5, R3.reuse, 0x20, RZ, 0xc0, !PT ;  /* 0x0000002003057812 */ /* 0x040fe200078ec0ff */
[----:B------:R-:W2:Y:S01]  /*65e0*/  LDS R0, [UR43+0x360] ;  /* 0x0003602bff007984 */ /* 0x000ea20008000800 */
[----:B------:R-:W1:Y:S01]  /*65f0*/  LDC R170, c[0x0][0xb20] ;  /* 0x0002c800ffaa7b82 */ /* 0x000e620000000800 */
[----:B------:R-:W-:Y:S01]  /*6600*/  LOP3.LUT R3, R3, 0x40, RZ, 0xc0, !PT ;  /* 0x0000004003037812 */ /* 0x000fe200078ec0ff */
[----:B------:R-:W-:-:S06]  /*6610*/  UIADD3 UR42, UPT, UPT, UR43, 0x400, URZ ;  /* 0x000004002b2a7890 */ /* 0x000fcc000fffe0ff */
[----:B------:R-:W1:Y:S08]  /*6620*/  LDC R73, c[0x0][0xb30] ;  /* 0x0002cc00ff497b82 */ /* 0x000e700000000800 */
[----:B------:R-:W1:Y:S08]  /*6630*/  LDC.64 R152, c[0x0][0xb10] ;  /* 0x0002c400ff987b82 */ /* 0x000e700000000a00 */
[----:B------:R-:W1:Y:S08]  /*6640*/  LDC.64 R70, c[0x0][0xb18] ;  /* 0x0002c600ff467b82 */ /* 0x000e700000000a00 */
[----:B------:R-:W1:Y:S01]  /*6650*/  LDC.64 R148, c[0x0][0x888] ;  /* 0x00022200ff947b82 */ /* 0x000e620000000a00 */
[----:B--2---:R-:W-:-:S07]  /*6660*/  IMAD.IADD R79, R0, 0x1, R79 ;  /* 0x00000001004f7824 */ /* 0x004fce00078e024f */
[----:B------:R-:W2:Y:S01]  /*6670*/  LDC.64 R68, c[0x0][0xb28] ;  /* 0x0002ca00ff447b82 */ /* 0x000ea20000000a00 */
[----:B------:R-:W-:-:S05]  /*6680*/  VIADD R0, R168, UR43 ;  /* 0x0000002ba8007c36 */ /* 0x000fca0008000000 */
[--C-:B------:R-:W-:Y:S02]  /*6690*/  IADD3 R178, PT, PT, -R5, 0x400, R0.reuse ;  /* 0x0000040005b27810 */ /* 0x100fe40007ffe100 */
[----:B------:R-:W1:Y:S01]  /*66a0*/  LDC.64 R150, c[0x0][0x890] ;  /* 0x00022400ff967b82 */ /* 0x000e620000000a00 */
[----:B------:R-:W-:Y:S02]  /*66b0*/  IADD3 R177, PT, PT, -R3, 0x400, R0 ;  /* 0x0000040003b17810 */ /* 0x000fe40007ffe100 */
[----:B------:R-:W-:-:S05]  /*66c0*/  IMAD.IADD R176, R178, 0x1, -R3 ;  /* 0x00000001b2b07824 */ /* 0x000fca00078e0a03 */
[----:B------:R-:W1:Y:S08]  /*66d0*/  LDC.64 R146, c[0x0][0x8b0] ;  /* 0x00022c00ff927b82 */ /* 0x000e700000000a00 */
[----:B------:R-:W1:Y:S08]  /*66e0*/  LDC.64 R144, c[0x0][0x8a8] ;  /* 0x00022a00ff907b82 */ /* 0x000e700000000a00 */
[----:B---34-:R-:W1:Y:S02]  /*66f0*/  LDC R172, c[0x0][0x374] ;  /* 0x0000dd00ffac7b82 */ /* 0x018e640000000800 */
.L_x_150:
[----:B------:R-:W-:Y:S02]  /*6700*/  LEA R0, R182, UR43, 0x3 ;  /* 0x0000002bb6007c11 */ /* 0x000fe4000f8e18ff */
[----:B------:R-:W-:Y:S02]  /*6710*/  SHF.L.U32 R3, R174, 0x1f, RZ ;  /* 0x0000001fae037819 */ /* 0x000fe400000006ff */
[----:B------:R-:W-:Y:S02]  /*6720*/  LEA R16, R182, UR43, 0x4 ;  /* 0x0000002bb6107c11 */ /* 0x000fe4000f8e20ff */
[----:B------:R-:W3:Y:S02]  /*6730*/  SYNCS.PHASECHK.TRANS64.TRYWAIT P0, [R0+URZ+0x2b0], R3 ;  /* 0x0002b003000075a7 */ /* 0x000ee400080011ff */
[----:B-123--:R-:W-:Y:S05]  /*6740*/  @!P0 BRA `(.L_x_133) ;  /* 0x0000003800248947 */ /* 0x00efea0003800000 */
.L_x_259:
[----:B------:R-:W4:Y:S01]  /*6750*/  LDC.64 R12, c[0x0][0xb10] ;  /* 0x0002c400ff0c7b82 */ /* 0x000f220000000a00 */
[----:B------:R-:W2:Y:S01]  /*6760*/  LDS.128 R16, [R16+0x340] ;  /* 0x0003400010107984 */ /* 0x000ea20000000c00 */
[----:B-1----:R-:W-:Y:S01]  /*6770*/  ISETP.NE.AND P1, PT, R73, 0x1, PT ;  /* 0x000000014900780c */ /* 0x002fe20003f25270 */
[----:B---3--:R-:W-:Y:S01]  /*6780*/  VIADD R0, R0, 0x2c0 ;  /* 0x000002c000007836 */ /* 0x008fe20000000000 */
[----:B------:R-:W-:Y:S04]  /*6790*/  ISETP.GE.AND P0, PT, R72, 0x1, PT ;  /* 0x000000014800780c */ /* 0x000fe80003f06270 */
[----:B------:R-:W1:Y:S01]  /*67a0*/  LDC.64 R10, c[0x0][0xb18] ;  /* 0x0002c600ff0a7b82 */ /* 0x000e620000000a00 */
[----:B------:R-:W-:Y:S01]  /*67b0*/  PRMT R0, RZ, 0x654, R0 ;  /* 0x00000654ff007816 */ /* 0x000fe20000000000 */
[----:B------:R-:W-:Y:S01]  /*67c0*/  @!PT LDS RZ, [RZ] ;  /* 0x00000000fffff984 */ /* 0x000fe20000000800 */
[----:B------:R-:W-:Y:S01]  /*67d0*/  @!PT LDS RZ, [RZ] ;  /* 0x00000000fffff984 */ /* 0x000fe20000000800 */
[----:B------:R-:W-:Y:S01]  /*67e0*/  @!PT LDS RZ, [RZ] ;  /* 0x00000000fffff984 */ /* 0x000fe20000000800 */
[----:B------:R-:W-:Y:S01]  /*67f0*/  @!PT LDS RZ, [RZ] ;  /* 0x00000000fffff984 */ /* 0x000fe20000000800 */
[----:B------:R3:W-:Y:S06]  /*6800*/  MEMBAR.ALL.CTA ;  /* 0x0000000000007992 */ /* 0x0007ec0000008000 */
[----:B---3--:R-:W3:Y:S01]  /*6810*/  FENCE.VIEW.ASYNC.S ;  /* 0x00000000000073c6 */ /* 0x008ee20000000000 */
[----:B------:R-:W1:Y:S08]  /*6820*/  @!P1 LDC R14, c[0x0][0xb20] ;  /* 0x0002c800ff0e9b82 */ /* 0x000e700000000800 */
[----:B------:R-:W1:Y:S01]  /*6830*/  @!P1 LDC R9, c[0x0][0xb0c] ;  /* 0x0002c300ff099b82 */ /* 0x000e620000000800 */
[----:B---3--:R3:W-:Y:S01]  /*6840*/  SYNCS.ARRIVE.TRANS64.RED.A1T0 RZ, [R0+URZ], RZ ;  /* 0x000000ff00ff79a7 */ /* 0x0087e200081004ff */
[----:B--2---:R-:W-:Y:S04]  /*6850*/  LOP3.LUT P4, RZ, R18, 0x1, RZ, 0xc0, !PT ;  /* 0x0000000112ff7812 */ /* 0x004fe8000788c0ff */
[----:B------:R-:W-:Y:S09]  /*6860*/  P2R R180, PR, RZ, 0x10 ;  /* 0x00000010ffb47803 */ /* 0x000ff20000000000 */
[----:B------:R-:W-:Y:S02]  /*6870*/  @P4 MOV R77, R16 ;  /* 0x00000010004d4202 */ /* 0x000fe40000000f00 */
[----:B------:R-:W-:Y:S01]  /*6880*/  @P4 LOP3.LUT R75, R17, 0xffff, RZ, 0xc0, !PT ;  /* 0x0000ffff114b4812 */ /* 0x000fe200078ec0ff */
[----:B---34-:R-:W-:Y:S06]  /*6890*/  @!P0 BRA `(.L_x_134) ;  /* 0x0000000000a48947 */ /* 0x018fec0003800000 */
[----:B------:R-:W-:Y:S01]  /*68a0*/  IMAD.HI.U32 R21, R172, R71, RZ ;  /* 0x00000047ac157227 */ /* 0x000fe200078e00ff */
[----:B------:R-:W-:Y:S02]  /*68b0*/  ISETP.NE.AND P0, PT, R70, 0x1, PT ;  /* 0x000000014600780c */ /* 0x000fe40003f05270 */
[----:B------:R-:W-:Y:S01]  /*68c0*/  ISETP.NE.AND P2, PT, R72, 0x1, PT ;  /* 0x000000014800780c */ /* 0x000fe20003f45270 */
[----:B------:R-:W-:Y:S01]  /*68d0*/  IMAD.HI.U32 R20, R167, R152, RZ ;  /* 0x00000098a7147227 */ /* 0x000fe200078e00ff */
[----:B------:R-:W-:Y:S02]  /*68e0*/  SHF.R.U32.HI R21, RZ, R170, R21 ;  /* 0x000000aaff157219 */ /* 0x000fe40000011615 */
[----:B------:R-:W-:Y:S01]  /*68f0*/  ISETP.NE.AND P3, PT, R74, 0x1, PT ;  /* 0x000000014a00780c */ /* 0x000fe20003f65270 */
[----:B------:R-:W-:Y:S01]  /*6900*/  IMAD.HI.U32 R24, R77, R152, RZ ;  /* 0x000000984d187227 */ /* 0x000fe200078e00ff */
[----:B------:R-:W-:Y:S02]  /*6910*/  SHF.R.U32.HI R20, RZ, R153, R20 ;  /* 0x00000099ff147219 */ /* 0x000fe40000011614 */
[----:B------:R-:W-:Y:S01]  /*6920*/  SEL R3, R172, R21, !P0 ;  /* 0x00000015ac037207 */ /* 0x000fe20004000000 */
[----:B------:R-:W-:Y:S01]  /*6930*/  IMAD.HI.U32 R21, R75, R71, RZ ;  /* 0x000000474b157227 */ /* 0x000fe200078e00ff */
[----:B------:R-:W-:Y:S02]  /*6940*/  SEL R7, R167, R20, !P3 ;  /* 0x00000014a7077207 */ /* 0x000fe40005800000 */
[----:B------:R-:W-:Y:S01]  /*6950*/  SHF.R.U32.HI R24, RZ, R153, R24 ;  /* 0x00000099ff187219 */ /* 0x000fe20000011618 */
[-C--:B------:R-:W-:Y:S04]  /*6960*/  IMAD.HI.U32 R20, R3, R68.reuse, RZ ;  /* 0x0000004403147227 */ /* 0x080fe800078e00ff */
[----:B------:R-:W-:Y:S01]  /*6970*/  IMAD.HI.U32 R22, R7, R68, RZ ;  /* 0x0000004407167227 */ /* 0x000fe200078e00ff */
[-C--:B------:R-:W-:Y:S02]  /*6980*/  @P2 SHF.R.U32.HI R3, RZ, R69.reuse, R20 ;  /* 0x00000045ff032219 */ /* 0x080fe40000011614 */
[----:B------:R-:W-:Y:S02]  /*6990*/  SHF.R.U32.HI R20, RZ, R170, R21 ;  /* 0x000000aaff147219 */ /* 0x000fe40000011615 */
[----:B------:R-:W-:Y:S01]  /*69a0*/  @P2 SHF.R.U32.HI R7, RZ, R69, R22 ;  /* 0x00000045ff072219 */ /* 0x000fe20000011616 */
[C---:B------:R-:W-:Y:S01]  /*69b0*/  IMAD R2, R72.reuse, R3, RZ ;  /* 0x0000000348027224 */ /* 0x040fe200078e02ff */
[----:B------:R-:W-:Y:S02]  /*69c0*/  SEL R5, R75, R20, !P0 ;  /* 0x000000144b057207 */ /* 0x000fe40004000000 */
[----:B------:R-:W-:Y:S01]  /*69d0*/  SEL R3, R77, R24, !P3 ;  /* 0x000000184d037207 */ /* 0x000fe20005800000 */
[----:B------:R-:W-:Y:S01]  /*69e0*/  IMAD R4, R72, R7, RZ ;  /* 0x0000000748047224 */ /* 0x000fe200078e02ff */
[C---:B------:R-:W-:Y:S01]  /*69f0*/  ISETP.GE.AND P0, PT, R5.reuse, R2, PT ;  /* 0x000000020500720c */ /* 0x040fe20003f06270 */
[----:B------:R-:W-:Y:S03]  /*6a00*/  IMAD.HI.U32 R6, R5, R68, RZ ;  /* 0x0000004405067227 */ /* 0x000fe600078e00ff */
[----:B------:R-:W-:Y:S01]  /*6a10*/  ISETP.GE.OR P0, PT, R3, R4, P0 ;  /* 0x000000040300720c */ /* 0x000fe20000706670 */
[----:B------:R-:W-:Y:S01]  /*6a20*/  IMAD.MOV R4, RZ, RZ, -R3 ;  /* 0x000000ffff047224 */ /* 0x000fe200078e0a03 */
[-C--:B------:R-:W-:Y:S03]  /*6a30*/  SHF.R.U32.HI R6, RZ, R69.reuse, R6 ;  /* 0x00000045ff067219 */ /* 0x080fe60000011606 */
[----:B------:R-:W-:Y:S01]  /*6a40*/  IMAD R77, R74, R4, R77 ;  /* 0x000000044a4d7224 */ /* 0x000fe200078e024d */
[----:B------:R-:W-:Y:S05]  /*6a50*/  SEL R15, R5, R6, !P2 ;  /* 0x00000006050f7207 */ /* 0x000fea0005000000 */
[----:B------:R-:W-:Y:S02]  /*6a60*/  IMAD.MOV R6, RZ, RZ, -R15 ;  /* 0x000000ffff067224 */ /* 0x000fe400078e0a0f */
[C---:B------:R-:W-:Y:S04]  /*6a70*/  @!P0 IMAD.HI.U32 R2, R3.reuse, R68, RZ ;  /* 0x0000004403028227 */ /* 0x040fe800078e00ff */
[----:B------:R-:W-:Y:S01]  /*6a80*/  IMAD R6, R72, R6, R5 ;  /* 0x0000000648067224 */ /* 0x000fe200078e0205 */
[----:B------:R-:W-:Y:S04]  /*6a90*/  @!P0 SHF.R.U32.HI R2, RZ, R69, R2 ;  /* 0x00000045ff028219 */ /* 0x000fe80000011602 */
[----:B------:R-:W-:Y:S02]  /*6aa0*/  @!P0 SEL R0, R3, R2, !P2 ;  /* 0x0000000203008207 */ /* 0x000fe40005000000 */
[----:B------:R-:W-:Y:S02]  /*6ab0*/  IADD3 R2, PT, PT, -R5, RZ, RZ ;  /* 0x000000ff05027210 */ /* 0x000fe40007ffe1ff */
[----:B------:R-:W-:Y:S01]  /*6ac0*/  @!P0 IADD3 R8, PT, PT, R15, -R0, RZ ;  /* 0x800000000f088210 */ /* 0x000fe20007ffe0ff */
[----:B------:R-:W-:Y:S02]  /*6ad0*/  @!P0 IMAD R0, R7, R6, R0 ;  /* 0x0000000607008224 */ /* 0x000fe400078e0200 */
[----:B------:R-:W-:Y:S02]  /*6ae0*/  IMAD R75, R70, R2, R75 ;  /* 0x00000002464b7224 */ /* 0x000fe400078e024b */
[----:B------:R-:W-:Y:S02]  /*6af0*/  @!P0 IMAD R5, R8, R72, R3 ;  /* 0x0000004808058224 */ /* 0x000fe400078e0203 */
[----:B------:R-:W-:Y:S04]  /*6b00*/  @!P0 IMAD.MOV.U32 R3, RZ, RZ, R0 ;  /* 0x000000ffff038224 */ /* 0x000fe800078e0000 */
[----:B------:R-:W-:Y:S02]  /*6b10*/  IMAD R77, R3, R74, R77 ;  /* 0x0000004a034d7224 */ /* 0x000fe400078e024d */
[----:B------:R-:W-:Y:S07]  /*6b20*/  IMAD R75, R5, R70, R75 ;  /* 0x00000046054b7224 */ /* 0x000fee00078e024b */
.L_x_134:
[----:B------:R-:W-:Y:S01]  /*6b30*/  @!P1 IMAD.HI.U32 R0, R77, R12, RZ ;  /* 0x0000000c4d009227 */ /* 0x000fe200078e00ff */
[----:B-1----:R-:W-:Y:S01]  /*6b40*/  @!P1 ISETP.NE.AND P0, PT, R10, 0x1, PT ;  /* 0x000000010a00980c */ /* 0x002fe20003f05270 */
[----:B------:R-:W-:Y:S01]  /*6b50*/  ULOP3.LUT UP0, URZ, UR42, 0x1b0, URZ, 0xc0, !UPT ;  /* 0x000001b02aff7892 */ /* 0x000fe2000f80c0ff */
[----:B------:R-:W-:Y:S01]  /*6b60*/  @!P1 ISETP.NE.AND P2, PT, R9, 0x1, PT ;  /* 0x000000010900980c */ /* 0x000fe20003f45270 */
[----:B------:R-:W-:Y:S01]  /*6b70*/  @!P1 IMAD.HI.U32 R3, R75, R11, RZ ;  /* 0x0000000b4b039227 */ /* 0x000fe200078e00ff */
[----:B------:R-:W-:Y:S02]  /*6b80*/  @!P1 SHF.R.U32.HI R0, RZ, R13, R0 ;  /* 0x0000000dff009219 */ /* 0x000fe40000011600 */
[----:B------:R-:W-:Y:S01]  /*6b90*/  @P4 SHF.R.U32.HI R171, RZ, 0x10, R17 ;  /* 0x00000010ffab4819 */ /* 0x000fe20000011611 */
[----:B------:R-:W-:Y:S01]  /*6ba0*/  VIADD R182, R182, 0x1 ;  /* 0x00000001b6b67836 */ /* 0x000fe20000000000 */
[----:B------:R-:W-:Y:S02]  /*6bb0*/  @!P1 SHF.R.U32.HI R2, RZ, R14, R3 ;  /* 0x0000000eff029219 */ /* 0x000fe40000011603 */
[----:B------:R-:W-:Y:S02]  /*6bc0*/  @!P1 SEL R3, R77, R0, !P2 ;  /* 0x000000004d039207 */ /* 0x000fe40005000000 */
[----:B------:R-:W-:Y:S05]  /*6bd0*/  @!P1 SEL R2, R75, R2, !P0 ;  /* 0x000000024b029207 */ /* 0x000fea0004000000 */
[----:B------:R-:W-:Y:S02]  /*6be0*/  @!P1 IMAD.IADD R0, R2, 0x1, -R3 ;  /* 0x0000000102009824 */ /* 0x000fe400078e0a03 */
[----:B------:R-:W-:Y:S02]  /*6bf0*/  @!P1 IMAD.IADD R2, R3, 0x1, -R2 ;  /* 0x0000000103029824 */ /* 0x000fe400078e0a02 */
[----:B------:R-:W-:Y:S02]  /*6c00*/  @!P1 IMAD R77, R0, R9, R77 ;  /* 0x00000009004d9224 */ /* 0x000fe400078e024d */
[----:B------:R-:W-:Y:S01]  /*6c10*/  @!P1 IMAD R75, R2, R10, R75 ;  /* 0x0000000a024b9224 */ /* 0x000fe200078e024b */
[----:B------:R-:W-:Y:S06]  /*6c20*/  BRA.U !UP0, `(.L_x_135) ;  /* 0x0000000108407547 */ /* 0x000fec000b800000 */
[----:B------:R-:W1:Y:S01]  /*6c30*/  LDCU.64 UR8, c[0x4][0x80] ;  /* 0x01001000ff0877ac */ /* 0x000e620008000a00 */
[----:B------:R-:W-:Y:S01]  /*6c40*/  MOV R3, 0x0 ;  /* 0x0000000000037802 */ /* 0x000fe20000000f00 */
[----:B------:R-:W-:Y:S02]  /*6c50*/  HFMA2 R12, -RZ, RZ, 0, 5.9604644775390625e-08 ;  /* 0x00000001ff0c7431 */ /* 0x000fe400000001ff */
[----:B------:R-:W-:Y:S02]  /*6c60*/  IMAD.MOV.U32 R8, RZ, RZ, 0x70 ;  /* 0x00000070ff087424 */ /* 0x000fe400078e00ff */
[----:B------:R-:W-:Y:S01]  /*6c70*/  IMAD.MOV.U32 R13, RZ, RZ, RZ ;  /* 0x000000ffff0d7224 */ /* 0x000fe200078e00ff */
[----:B------:R-:W2:Y:S01]  /*6c80*/  LDCU.64 UR6, c[0x4][0x88] ;  /* 0x01001100ff0677ac */ /* 0x000ea20008000a00 */
[----:B------:R-:W3:Y:S01]  /*6c90*/  LDC.64 R2, c[0x4][R3] ;  /* 0x0100000003027b82 */ /* 0x000ee20000000a00 */
[----:B------:R-:W4:Y:S01]  /*6ca0*/  LDCU.64 UR4, c[0x4][0x8] ;  /* 0x01000100ff0477ac */ /* 0x000f220008000a00 */
[----:B-1----:R-:W-:Y:S01]  /*6cb0*/  MOV R5, UR9 ;  /* 0x0000000900057c02 */ /* 0x002fe20008000f00 */
[----:B------:R-:W-:Y:S01]  /*6cc0*/  IMAD.U32 R4, RZ, RZ, UR8 ;  /* 0x00000008ff047e24 */ /* 0x000fe2000f8e00ff */
[----:B--2---:R-:W-:Y:S01]  /*6cd0*/  MOV R7, UR7 ;  /* 0x0000000700077c02 */ /* 0x004fe20008000f00 */
[----:B------:R-:W-:Y:S01]  /*6ce0*/  IMAD.U32 R6, RZ, RZ, UR6 ;  /* 0x00000006ff067e24 */ /* 0x000fe2000f8e00ff */
[----:B----4-:R-:W-:Y:S01]  /*6cf0*/  MOV R11, UR5 ;  /* 0x00000005000b7c02 */ /* 0x010fe20008000f00 */
[----:B------:R-:W-:Y:S02]  /*6d00*/  IMAD.U32 R10, RZ, RZ, UR4 ;  /* 0x00000004ff0a7e24 */ /* 0x000fe4000f8e00ff */
[----:B------:R-:W-:Y:S07]  /*6d10*/  LEPC R20, `(.L_x_135) ;  /* 0x000000001014794e */ /* 0x000fee0000000000 */
[----:B---3-5:R-:W-:Y:S05]  /*6d20*/  CALL.ABS.NOINC R2 ;  /* 0x0000000002007343 */ /* 0x028fea0003c00000 */
.L_x_135:
[----:B------:R-:W-:Y:S01]  /*6d30*/  LOP3.LUT P0, RZ, R179, 0x1b0, RZ, 0xc0, !PT ;  /* 0x000001b0b3ff7812 */ /* 0x000fe2000780c0ff */
[----:B------:R-:W-:Y:S11]  /*6d40*/  BSSY.RECONVERGENT B6, `(.L_x_136) ;  /* 0x0000013000067945 */ /* 0x000ff60003800200 */
[----:B------:R-:W-:Y:S01]  /*6d50*/  @!UPT UIADD3 URZ, UPT, UPT, URZ, URZ, URZ ;  /* 0x000000fffffff290 */ /* 0x000fe2000fffe0ff */
[----:B------:R-:W-:Y:S05]  /*6d60*/  @!P0 BRA `(.L_x_137) ;  /* 0x0000000000408947 */ /* 0x000fea0003800000 */
        /* <DEDUP_REMOVED lines=16> */
.L_x_137:
[----:B------:R-:W-:Y:S05]  /*6e70*/  BSYNC.RECONVERGENT B6 ;  /* 0x0000000000067941 */ /* 0x000fea0003800200 */
.L_x_136:
[----:B------:R-:W-:Y:S01]  /*6e80*/  ISETP.NE.U32.AND P3, PT, R150, RZ, PT ;  /* 0x000000ff9600720c */ /* 0x000fe20003f65070 */
[----:B------:R-:W-:Y:S01]  /*6e90*/  UISETP.NE.AND UP1, UPT, UR44, URZ, UPT ;  /* 0x000000ff2c00728c */ /* 0x000fe2000bf25270 */
[----:B------:R-:W-:Y:S02]  /*6ea0*/  ISETP.NE.U32.AND P4, PT, R146, RZ, PT ;  /* 0x000000ff9200720c */ /* 0x000fe40003f85070 */
[----:B------:R-:W-:Y:S02]  /*6eb0*/  ISETP.NE.AND.EX P3, PT, R151, RZ, PT, P3 ;  /* 0x000000ff9700720c */ /* 0x000fe40003f65330 */
[----:B------:R-:W-:Y:S02]  /*6ec0*/  PLOP3.LUT P1, PT, PT, PT, PT, 0x8, 0x80 ;  /* 0x000000000080781c */ /* 0x000fe40003f2e170 */
[----:B------:R-:W-:Y:S02]  /*6ed0*/  PLOP3.LUT P0, PT, PT, PT, UP1, 0x80, 0x8 ;  /* 0x000000000008781c */ /* 0x000fe40003f0f018 */
[----:B------:R-:W-:Y:S02]  /*6ee0*/  ISETP.NE.AND.EX P4, PT, R147, RZ, PT, P4 ;  /* 0x000000ff9300720c */ /* 0x000fe40003f85340 */
[----:B------:R-:W1:Y:S09]  /*6ef0*/  @UP1 LDCU.64 UR4, c[0x0][0x888] ;  /* 0x00011100ff0417ac */ /* 0x000e720008000a00 */
[----:B------:R-:W-:Y:S01]  /*6f00*/  @P0 PLOP3.LUT P1, PT, P3, PT, PT, 0x80, 0x8 ;  /* 0x000000000008081c */ /* 0x000fe20001f2f070 */
[----:B-1----:R-:W-:Y:S04]  /*6f10*/  @UP1 UISETP.NE.U32.AND UP0, UPT, UR4, URZ, UPT ;  /* 0x000000ff0400128c */ /* 0x002fe8000bf05070 */
[----:B------:R-:W-:Y:S04]  /*6f20*/  @UP1 UISETP.NE.AND.EX UP0, UPT, UR5, URZ, UPT, UP0 ;  /* 0x000000ff0500128c */ /* 0x000fe8000bf05300 */
[----:B------:R-:W-:Y:S01]  /*6f30*/  @UP1 USEL UR4, URZ, 0xffffffff, UP0 ;  /* 0xffffffffff041887 */ /* 0x000fe20008000000 */
[----:B------:R-:W-:Y:S11]  /*6f40*/  @!P3 BRA `(.L_x_138) ;  /* 0x00000000002cb947 */ /* 0x000ff60003800000 */
[----:B------:R-:W-:Y:S01]  /*6f50*/  ISETP.NE.U32.AND P2, PT, R148, RZ, PT ;  /* 0x000000ff9400720c */ /* 0x000fe20003f45070 */
[----:B------:R-:W-:Y:S03]  /*6f60*/  IMAD.MOV.U32 R165, RZ, RZ, 0x1 ;  /* 0x00000001ffa57424 */ /* 0x000fe600078e00ff */
[----:B------:R-:W-:Y:S11]  /*6f70*/  ISETP.NE.AND.EX P2, PT, R149, RZ, PT, P2 ;  /* 0x000000ff9500720c */ /* 0x000ff60003f45320 */
[----:B------:R-:W-:Y:S02]  /*6f80*/  @!UPT UIADD3 URZ, UPT, UPT, URZ, URZ, URZ ;  /* 0x000000fffffff290 */ /* 0x000fe4000fffe0ff */
[----:B------:R-:W1:Y:S01]  /*6f90*/  @P2 LDC.64 R2, c[0x0][0x888] ;  /* 0x00022200ff022b82 */ /* 0x000e620000000a00 */
[----:B------:R-:W-:Y:S04]  /*6fa0*/  @P2 IMAD R0, R150, UR36, RZ ;  /* 0x0000002496002c24 */ /* 0x000fe8000f8e02ff */
[----:B-1----:R-:W-:Y:S04]  /*6fb0*/  @P2 IMAD.WIDE R2, R0, 0x4, R2 ;  /* 0x0000000400022825 */ /* 0x002fe800078e0202 */
[----:B------:R-:W-:Y:S01]  /*6fc0*/  HFMA2 R0, -RZ, RZ, 0, 5.9604644775390625e-08 ;  /* 0x00000001ff007431 */ /* 0x000fe200000001ff */
[----:B-----5:R1:W5:Y:S04]  /*6fd0*/  @P2 LDG.E R81, desc[UR40][R2.64] ;  /* 0x0000002802512981 */ /* 0x020368000c1e1900 */
[----:B------:R-:W-:Y:S01]  /*6fe0*/  @!P2 PRMT R165, R0, 0x7610, R165 ;  /* 0x0000761000a5a816 */ /* 0x000fe200000000a5 */
[----:B-1----:R-:W2:Y:S06]  /*6ff0*/  @!P2 LDC R81, c[0x0][0x880] ;  /* 0x00022000ff51ab82 */ /* 0x002eac0000000800 */
.L_x_138:
[----:B------:R-:W-:Y:S05]  /*7000*/  @!P4 BRA `(.L_x_139) ;  /* 0x000000000020c947 */ /* 0x000fea0003800000 */
[----:B------:R-:W-:Y:S04]  /*7010*/  ISETP.NE.U32.AND P2, PT, R144, RZ, PT ;  /* 0x000000ff9000720c */ /* 0x000fe80003f45070 */
[----:B------:R-:W-:Y:S11]  /*7020*/  ISETP.NE.AND.EX P2, PT, R145, RZ, PT, P2 ;  /* 0x000000ff9100720c */ /* 0x000ff60003f45320 */
[----:B------:R-:W-:Y:S02]  /*7030*/  @!UPT UIADD3 URZ, UPT, UPT, URZ, URZ, URZ ;  /* 0x000000fffffff290 */ /* 0x000fe4000fffe0ff */
[----:B------:R-:W1:Y:S01]  /*7040*/  @P2 LDC.64 R2, c[0x0][0x8a8] ;  /* 0x00022a00ff022b82 */ /* 0x000e620000000a00 */
[----:B------:R-:W-:Y:S04]  /*7050*/  @P2 IMAD R0, R146, UR36, RZ ;  /* 0x0000002492002c24 */ /* 0x000fe8000f8e02ff */
[----:B-1----:R-:W-:Y:S05]  /*7060*/  @P2 IMAD.WIDE R2, R0, 0x4, R2 ;  /* 0x0000000400022825 */ /* 0x002fea00078e0202 */
[----:B-----5:R1:W5:Y:S02]  /*7070*/  @P2 LDG.E R78, desc[UR40][R2.64] ;  /* 0x00000028024e2981 */ /* 0x020364000c1e1900 */
[----:B-1----:R-:W3:Y:S02]  /*7080*/  @!P2 LDC R78, c[0x0][0x8a0] ;  /* 0x00022800ff4eab82 */ /* 0x002ee40000000800 */
.L_x_139:
[----:B--2--5:R-:W-:Y:S01]  /*7090*/  @P0 FSETP.NEU.AND P4, PT, R81, RZ, PT ;  /* 0x000000ff5100020b */ /* 0x024fe20003f8d000 */
[----:B------:R-:W-:Y:S01]  /*70a0*/  IMAD.U32 R0, RZ, RZ, UR4 ;  /* 0x00000004ff007e24 */ /* 0x000fe2000f8e00ff */
[----:B------:R-:W-:Y:S01]  /*70b0*/  @P0 LOP3.LUT P2, RZ, R165, 0xff, RZ, 0xc0, !PT ;  /* 0x000000ffa5ff0812 */ /* 0x000fe2000784c0ff */
[----:B------:R-:W-:Y:S01]  /*70c0*/  BSSY B1, `(.L_x_140) ;  /* 0x000003d000017945 */ /* 0x000fe20003800000 */
[----:B------:R-:W-:Y:S01]  /*70d0*/  @P0 SEL R3, RZ, 0xffffffff, P4 ;  /* 0xffffffffff030807 */ /* 0x000fe20002000000 */
[C---:B------:R-:W-:Y:S01]  /*70e0*/  IMAD R64, R76.reuse, 0x40, R79 ;  /* 0x000000404c407824 */ /* 0x040fe200078e024f */
[----:B------:R-:W-:Y:S02]  /*70f0*/  LEA R181, R76, UR43, 0x3 ;  /* 0x0000002b4cb57c11 */ /* 0x000fe4000f8e18ff */
[----:B------:R-:W-:Y:S02]  /*7100*/  CS2R R86, SRZ ;  /* 0x0000000000567805 */ /* 0x000fe4000001ff00 */
[----:B------:R-:W-:Y:S02]  /*7110*/  @P1 SEL R3, R0, R3, !P2 ;  /* 0x0000000300031207 */ /* 0x000fe40005000000 */
[----:B------:R-:W-:Y:S02]  /*7120*/  CS2R R84, SRZ ;  /* 0x0000000000547805 */ /* 0x000fe4000001ff00 */
[----:B------:R-:W-:Y:S02]  /*7130*/  SHF.L.U32 R2, R175, 0x1f, RZ ;  /* 0x0000001faf027819 */ /* 0x000fe400000006ff */
[----:B------:R-:W-:Y:S02]  /*7140*/  CS2R R90, SRZ ;  /* 0x00000000005a7805 */ /* 0x000fe4000001ff00 */
[----:B------:R-:W-:Y:S02]  /*7150*/  @P0 LOP3.LUT R3, R3, 0x1, RZ, 0xc0, !PT ;  /* 0x0000000103030812 */ /* 0x000fe400078ec0ff */
[----:B------:R-:W-:Y:S02]  /*7160*/  CS2R R88, SRZ ;  /* 0x0000000000587805 */ /* 0x000fe4000001ff00 */
[----:B------:R-:W-:Y:S02]  /*7170*/  PLOP3.LUT P5, PT, PT, PT, PT, 0x8, 0x80 ;  /* 0x000000000080781c */ /* 0x000fe40003fae170 */
[----:B------:R-:W-:Y:S02]  /*7180*/  CS2R R98, SRZ ;  /* 0x0000000000627805 */ /* 0x000fe4000001ff00 */
[----:B------:R-:W-:Y:S02]  /*7190*/  ISETP.NE.U32.OR P1, PT, R3, 0x1, !P0 ;  /* 0x000000010300780c */ /* 0x000fe40004725470 */
[----:B------:R-:W-:Y:S02]  /*71a0*/  CS2R R96, SRZ ;  /* 0x0000000000607805 */ /* 0x000fe4000001ff00 */
[----:B------:R-:W-:Y:S02]  /*71b0*/  CS2R R94, SRZ ;  /* 0x00000000005e7805 */ /* 0x000fe4000001ff00 */
[----:B------:R-:W-:Y:S07]  /*71c0*/  CS2R R92, SRZ ;  /* 0x00000000005c7805 */ /* 0x000fee000001ff00 */
[----:B------:R-:W-:Y:S04]  /*71d0*/  @P1 SHF.L.U32 R4, R173, 0x1f, RZ ;  /* 0x0000001fad041819 */ /* 0x000fe800000006ff */
[----:B------:R-:W1:Y:S01]  /*71e0*/  @P1 SYNCS.PHASECHK.TRANS64.TRYWAIT P0, [UR43+0x290], R4 ;  /* 0x00029004ff0015a7 */ /* 0x000e62000800112b */
[----:B------:R2:W4:Y:S01]  /*71f0*/  SYNCS.PHASECHK.TRANS64.TRYWAIT P4, [R181+URZ+0x2d0], R2 ;  /* 0x0002d002b50075a7 */ /* 0x00052200080811ff */
[----:B-1----:R-:W-:Y:S01]  /*7200*/  @P1 PLOP3.LUT P5, PT, P0, PT, PT, 0x8, 0x80 ;  /* 0x000000000080181c */ /* 0x002fe200007ae170 */
[----:B------:R-:W-:Y:S01]  /*7210*/  @!UPT UIADD3 URZ, UPT, UPT, URZ, URZ, URZ ;  /* 0x000000fffffff290 */ /* 0x000fe2000fffe0ff */
[----:B--2-4-:R-:W-:Y:S11]  /*7220*/  @!P1 BRA `(.L_x_141) ;  /* 0x0000000000989947 */ /* 0x014ff60003800000 */
[----:B------:R-:W-:Y:S01]  /*7230*/  ISETP.NE.U32.AND P0, PT, RZ, UR38, PT ;  /* 0x00000026ff007c0c */ /* 0x000fe2000bf05070 */
[----:B------:R-:W-:Y:S01]  /*7240*/  BSSY B0, `(.L_x_142) ;  /* 0x0000016000007945 */ /* 0x000fe20003800000 */
[----:B------:R-:W-:Y:S02]  /*7250*/  FSETP.NEU.AND P2, PT, R81, RZ, PT ;  /* 0x000000ff5100720b */ /* 0x000fe40003f4d000 */
[----:B------:R-:W-:Y:S02]  /*7260*/  CS2R R94, SRZ ;  /* 0x00000000005e7805 */ /* 0x000fe4000001ff00 */
[----:B------:R-:W-:Y:S02]  /*7270*/  ISETP.NE.AND.EX P0, PT, RZ, UR39, PT, P0 ;  /* 0x00000027ff007c0c */ /* 0x000fe4000bf05300 */
[----:B------:R-:W-:Y:S02]  /*7280*/  CS2R R92, SRZ ;  /* 0x00000000005c7805 */ /* 0x000fe4000001ff00 */
[----:B------:R-:W-:Y:S02]  /*7290*/  LOP3.LUT P1, RZ, R165, 0xff, RZ, 0xc0, !PT ;  /* 0x000000ffa5ff7812 */ /* 0x000fe4000782c0ff */
[----:B------:R-:W-:Y:S02]  /*72a0*/  CS2R R98, SRZ ;  /* 0x0000000000627805 */ /* 0x000fe4000001ff00 */
[----:B------:R-:W-:Y:S02]  /*72b0*/  SEL R0, RZ, 0xffffffff, P2 ;  /* 0xffffffffff007807 */ /* 0x000fe40001000000 */
[----:B------:R-:W-:Y:S02]  /*72c0*/  CS2R R96, SRZ ;  /* 0x0000000000607805 */ /* 0x000fe4000001ff00 */
[----:B------:R-:W-:Y:S02]  /*72d0*/  SEL R3, RZ, 0xffffffff, P0 ;  /* 0xffffffffff037807 */ /* 0x000fe40000000000 */
[----:B------:R-:W-:Y:S02]  /*72e0*/  CS2R R90, SRZ ;  /* 0x00000000005a7805 */ /* 0x000fe4000001ff00 */
[----:B------:R-:W-:Y:S02]  /*72f0*/  CS2R R88, SRZ ;  /* 0x0000000000587805 */ /* 0x000fe4000001ff00 */
[----:B------:R-:W-:Y:S02]  /*7300*/  CS2R R86, SRZ ;  /* 0x0000000000567805 */ /* 0x000fe4000001ff00 */
[----:B------:R-:W-:Y:S02]  /*7310*/  @P3 SEL R0, R3, R0, !P1 ;  /* 0x0000000003003207 */ /* 0x000fe40004800000 */
[----:B------:R-:W-:Y:S02]  /*7320*/  CS2R R84, SRZ ;  /* 0x0000000000547805 */ /* 0x000fe4000001ff00 */
[----:B------:R-:W-:Y:S04]  /*7330*/  LOP3.LUT R0, R0, 0x1, RZ, 0xc0, !PT ;  /* 0x0000000100007812 */ /* 0x000fe800078ec0ff */
[----:B------:R-:W-:Y:S01]  /*7340*/  ISETP.NE.U32.AND P0, PT, R0, 0x1, PT ;  /* 0x000000010000780c */ /* 0x000fe20003f05070 */
[----:B------:R-:W-:Y:S01]  /*7350*/  @!UPT UIADD3 URZ, UPT, UPT, URZ, URZ, URZ ;  /* 0x000000fffffff290 */ /* 0x000fe2000fffe0ff */
[----:B------:R-:W-:Y:S11]  /*7360*/  @!P5 BRA `(.L_x_143) ;  /* 0x00000000000cd947 */ /* 0x000ff60003800000 */
[----:B------:R-:W-:Y:S04]  /*7370*/  SHF.L.U32 R3, R173, 0x1f, RZ ;  /* 0x0000001fad037819 */ /* 0x000fe800000006ff */
[----:B------:R-:W1:Y:S02]  /*7380*/  SYNCS.PHASECHK.TRANS64.TRYWAIT P1, [UR43+0x290], R3 ;  /* 0x00029003ff0075a7 */ /* 0x000e64000802112b */
[----:B-1----:R-:W-:Y:S05]  /*7390*/  @!P1 BRA `(.L_x_144) ;  /* 0x0000002c00249947 */ /* 0x002fea0003800000 */
.L_x_143:
[----:B------:R-:W-:Y:S05]  /*73a0*/  BSYNC B0 ;  /* 0x0000000000007941 */ /* 0x000fea0003800000 */
.L_x_142:
[----:B------:R2:W4:Y:S01]  /*73b0*/  @P0 LDS.128 R92, [R168+UR43+0x400] ;  /* 0x0004002ba85c0984 */ /* 0x0005220008000c00 */
[----:B------:R-:W-:Y:S01]  /*73c0*/  UIADD3 UR4, UPT, UPT, UR43, 0x298, URZ ;  /* 0x000002982b047890 */ /* 0x000fe2000fffe0ff */
[----:B------:R-:W-:Y:S02]  /*73d0*/  LOP3.LUT R173, R173, 0x1, RZ, 0x3c, !PT ;  /* 0x00000001adad7812 */ /* 0x000fe400078e3cff */
[----:B------:R2:W1:Y:S01]  /*73e0*/  @P0 LDS.128 R96, [R178+0x10] ;  /* 0x00001000b2600984 */ /* 0x0004620000000c00 */
[----:B------:R-:W-:Y:S03]  /*73f0*/  UPRMT UR4, UR37, 0x654, UR4 ;  /* 0x0000065425047896 */ /* 0x000fe60008000004 */
[----:B------:R2:W1:Y:S04]  /*7400*/  @P0 LDS.128 R88, [R177+0x20] ;  /* 0x00002000b1580984 */ /* 0x0004680000000c00 */
[----:B------:R2:W1:Y:S01]  /*7410*/  @P0 LDS.128 R84, [R176+0x30] ;  /* 0x00003000b0540984 */ /* 0x0004620000000c00 */
[----:B------:R-:W-:Y:S01]  /*7420*/  @!PT LDS RZ, [RZ] ;  /* 0x00000000fffff984 */ /* 0x000fe20000000800 */
[----:B------:R-:W-:Y:S01]  /*7430*/  @!PT LDS RZ, [RZ] ;  /* 0x00000000fffff984 */ /* 0x000fe20000000800 */
[----:B------:R-:W-:Y:S01]  /*7440*/  @!PT LDS RZ, [RZ] ;  /* 0x00000000fffff984 */ /* 0x000fe20000000800 */
[----:B------:R-:W-:Y:S01]  /*7450*/  @!PT LDS RZ, [RZ] ;  /* 0x00000000fffff984 */ /* 0x000fe20000000800 */
[----:B------:R5:W-:Y:S06]  /*7460*/  MEMBAR.ALL.CTA ;  /* 0x0000000000007992 */ /* 0x000bec0000008000 */
[----:B-----5:R-:W5:Y:S02]  /*7470*/  FENCE.VIEW.ASYNC.S ;  /* 0x00000000000073c6 */ /* 0x020f640000000000 */
[----:B-----5:R-:W-:Y:S01]  /*7480*/  SYNCS.ARRIVE.TRANS64.RED.A1T0 RZ, [UR4], RZ ;  /* 0x000000ffffff79a7 */ /* 0x020fe20008100404 */
.L_x_141:
[----:B------:R-:W-:Y:S05]  /*7490*/  BSYNC B1 ;  /* 0x0000000000017941 */ /* 0x000fea0003800000 */
.L_x_140:
[----:B-1----:R-:W-:Y:S04]  /*74a0*/  SHF.R.U32.HI R0, RZ, 0x15, R64 ;  /* 0x00000015ff007819 */ /* 0x002fe80000011640 */
[----:B------:R-:W-:Y:S01]  /*74b0*/  LOP3.LUT P0, RZ, R0, 0x3, R169, 0x48, !PT ;  /* 0x0000000300ff7812 */ /* 0x000fe200078048a9 */
[----:B------:R-:W-:Y:S01]  /*74c0*/  @!UPT UIADD3 URZ, UPT, UPT, URZ, URZ, URZ ;  /* 0x000000fffffff290 */ /* 0x000fe2000fffe0ff */
[----:B------:R-:W-:Y:S11]  /*74d0*/  @P4 BRA `(.L_x_145) ;  /* 0x0000000000084947 */ /* 0x000ff60003800000 */
[----:B------:R-:W1:Y:S02]  /*74e0*/  SYNCS.PHASECHK.TRANS64.TRYWAIT P1, [R181+URZ+0x2d0], R2 ;  /* 0x0002d002b50075a7 */ /* 0x000e6400080211ff */
[----:B-1----:R-:W-:Y:S05]  /*74f0*/  @!P1 BRA `(.L_x_146) ;  /* 0x0000002800e49947 */ /* 0x002fea0003800000 */
.L_x_145:
[----:B------:R-:W-:Y:S05]  /*7500*/  @!P0 BRA `(.L_x_147) ;  /* 0x0000000000408947 */ /* 0x000fea0003800000 */
[----:B------:R-:W1:Y:S01]  /*7510*/  LDCU.64 UR8, c[0x4][0x70] ;  /* 0x01000e00ff0877ac */ /* 0x000e620008000a00 */
[----:B------:R-:W-:Y:S01]  /*7520*/  MOV R3, 0x0 ;  /* 0x0000000000037802 */ /* 0x000fe20000000f00 */
[----:B------:R-:W-:Y:S02]  /*7530*/  HFMA2 R12, -RZ, RZ, 0, 5.9604644775390625e-08 ;  /* 0x00000001ff0c7431 */ /* 0x000fe400000001ff */
[----:B------:R-:W-:Y:S02]  /*7540*/  IMAD.MOV.U32 R8, RZ, RZ, 0x192 ;  /* 0x00000192ff087424 */ /* 0x000fe400078e00ff */
[----:B------:R-:W-:Y:S01]  /*7550*/  IMAD.MOV.U32 R13, RZ, RZ, RZ ;  /* 0x000000ffff0d7224 */ /* 0x000fe200078e00ff */
[----:B------:R-:W5:Y:S01]  /*7560*/  LDCU.64 UR6, c[0x4][0x78] ;  /* 0x01000f00ff0677ac */ /* 0x000f620008000a00 */
[----:B------:R-:W2:Y:S01]  /*7570*/  LDC.64 R2, c[0x4][R3] ;  /* 0x0100000003027b82 */ /* 0x000ea20000000a00 */
[----:B------:R-:W3:Y:S01]  /*7580*/  LDCU.64 UR4, c[0x4][0x10] ;  /* 0x01000200ff0477ac */ /* 0x000ee20008000a00 */
[----:B-1----:R-:W-:Y:S01]  /*7590*/  MOV R5, UR9 ;  /* 0x0000000900057c02 */ /* 0x002fe20008000f00 */
[----:B------:R-:W-:Y:S01]  /*75a0*/  IMAD.U32 R4, RZ, RZ, UR8 ;  /* 0x00000008ff047e24 */ /* 0x000fe2000f8e00ff */
[----:B-----5:R-:W-:Y:S01]  /*75b0*/  MOV R7, UR7 ;  /* 0x0000000700077c02 */ /* 0x020fe20008000f00 */
[----:B------:R-:W-:Y:S01]  /*75c0*/  IMAD.U32 R6, RZ, RZ, UR6 ;  /* 0x00000006ff067e24 */ /* 0x000fe2000f8e00ff */
[----:B---3--:R-:W-:Y:S01]  /*75d0*/  MOV R11, UR5 ;  /* 0x00000005000b7c02 */ /* 0x008fe20008000f00 */
[----:B------:R-:W-:Y:S02]  /*75e0*/  IMAD.U32 R10, RZ, RZ, UR4 ;  /* 0x00000004ff0a7e24 */ /* 0x000fe4000f8e00ff */
[----:B------:R-:W-:Y:S07]  /*75f0*/  LEPC R20, `(.L_x_147) ;  /* 0x000000001014794e */ /* 0x000fee0000000000 */
[----:B--2-4-:R-:W-:Y:S05]  /*7600*/  CALL.ABS.NOINC R2 ;  /* 0x0000000002007343 */ /* 0x014fea0003c00000 */
.L_x_147:
[----:B------:R-:W-:Y:S01]  /*7610*/  LOP3.LUT P0, RZ, R166, 0x60, RZ, 0xc0, !PT ;  /* 0x00000060a6ff7812 */ /* 0x000fe2000780c0ff */
[----:B------:R-:W-:Y:S05]  /*7620*/  WARPSYNC.ALL ;  /* 0x0000000000007948 */ /* 0x000fea0003800000 */
[----:B------:R-:W-:Y:S01]  /*7630*/  R2UR UR4, R64 ;  /* 0x00000000400472ca */ /* 0x000fe200000e0000 */
[----:B------:R-:W-:Y:S01]  /*7640*/  BSSY.RECONVERGENT B0, `(.L_x_148) ;  /* 0x0000120000007945 */ /* 0x000fe20003800200 */
[-C--:B----4-:R-:W-:Y:S02]  /*7650*/  F2FP.F16.E4M3.UNPACK_B R82, R92.reuse ;  /* 0x0000005cff52723e */ /* 0x090fe400020006ff */
[----:B------:R-:W-:Y:S02]  /*7660*/  F2FP.F16.E4M3.UNPACK_B R109, R92.H1 ;  /* 0x0000005cff6d723e */ /* 0x000fe400030006ff */
[-C--:B------:R-:W-:Y:S01]  /*7670*/  F2FP.F16.E4M3.UNPACK_B R107, R93.reuse ;  /* 0x0000005dff6b723e */ /* 0x080fe200020006ff */
[--C-:B------:R-:W-:Y:S01]  /*7680*/  HADD2.F32 R80, -RZ, R82.reuse.H0_H0 ;  /* 0x20000052ff507230 */ /* 0x100fe20000004100 */
[----:B------:R-:W-:Y:S01]  /*7690*/  F2FP.F16.E4M3.UNPACK_B R105, R93.H1 ;  /* 0x0000005dff69723e */ /* 0x000fe200030006ff */
[----:B------:R-:W-:Y:S01]  /*76a0*/  HADD2.F32 R82, -RZ, R82.H1_H1 ;  /* 0x30000052ff527230 */ /* 0x000fe20000004100 */
[-C--:B------:R-:W-:Y:S01]  /*76b0*/  F2FP.F16.E4M3.UNPACK_B R130, R84.reuse ;  /* 0x00000054ff82723e */ /* 0x080fe200020006ff */
[--C-:B------:R-:W-:Y:S01]  /*76c0*/  HADD2.F32 R83, -RZ, R109.reuse.H0_H0 ;  /* 0x2000006dff537230 */ /* 0x100fe20000004100 */
[----:B------:R-:W-:Y:S01]  /*76d0*/  F2FP.F16.E4M3.UNPACK_B R132, R84.H1 ;  /* 0x00000054ff84723e */ /* 0x000fe200030006ff */
[----:B------:R-:W1:Y:S01]  /*76e0*/  LDTM.x64 R4, tmem[UR4] ;  /* 0x00000004000479ee */ /* 0x000e620008340000 */
[----:B------:R-:W-:Y:S01]  /*76f0*/  NOP ;  /* 0x0000000000007918 */ /* 0x000fe20000000000 */
[----:B------:R-:W-:Y:S01]  /*7700*/  IADD3 R181, PT, PT, R181, 0x2f0, RZ ;  /* 0x000002f0b5b57810 */ /* 0x000fe20007ffe0ff */
[--C-:B------:R-:W-:Y:S01]  /*7710*/  HADD2.F32 R129, -RZ, R130.reuse.H0_H0 ;  /* 0x20000082ff817230 */ /* 0x100fe20000004100 */
[----:B------:R-:W-:Y:S01]  /*7720*/  F2FP.F16.E4M3.UNPACK_B R93, R94 ;  /* 0x0000005eff5d723e */ /* 0x000fe200020006ff */
[----:B------:R-:W-:Y:S01]  /*7730*/  HADD2.F32 R130, -RZ, R130.H1_H1 ;  /* 0x30000082ff827230 */ /* 0x000fe20000004100 */
[----:B------:R-:W-:Y:S01]  /*7740*/  LOP3.LUT R181, R181, 0xfefffff8, RZ, 0xc0, !PT ;  /* 0xfefffff8b5b57812 */ /* 0x000fe200078ec0ff */
[----:B------:R-:W-:Y:S01]  /*7750*/  HADD2.F32 R84, -RZ, R109.H1_H1 ;  /* 0x3000006dff547230 */ /* 0x000fe20000004100 */
[-C--:B------:R-:W-:Y:S01]  /*7760*/  F2FP.F16.E4M3.UNPACK_B R134, R85.reuse ;  /* 0x00000055ff86723e */ /* 0x080fe200020006ff */
[----:B------:R-:W-:Y:S01]  /*7770*/  HADD2.F32 R131, -RZ, R132.H0_H0 ;  /* 0x20000084ff837230 */ /* 0x000fe20000004100 */
[----:B-1----:R1:W-:Y:S01]  /*7780*/  SYNCS.ARRIVE.TRANS64.RED.A1T0 RZ, [R181+URZ], RZ ;  /* 0x000000ffb5ff79a7 */ /* 0x0023e200081004ff */
[----:B------:R-:W-:Y:S01]  /*7790*/  F2FP.F16.E4M3.UNPACK_B R136, R85.H1 ;  /* 0x00000055ff88723e */ /* 0x000fe200030006ff */
[--C-:B------:R-:W-:Y:S01]  /*77a0*/  HADD2.F32 R85, -RZ, R107.reuse.H0_H0 ;  /* 0x2000006bff557230 */ /* 0x100fe20000004100 */
[-C--:B------:R-:W-:Y:S01]  /*77b0*/  F2FP.F16.E4M3.UNPACK_B R138, R86.reuse ;  /* 0x00000056ff8a723e */ /* 0x080fe200020006ff */
[--C-:B------:R-:W-:Y:S01]  /*77c0*/  HADD2.F32 R133, -RZ, R134.reuse.H0_H0 ;  /* 0x20000086ff857230 */ /* 0x100fe20000004100 */
[----:B------:R-:W-:Y:S01]  /*77d0*/  F2FP.F16.E4M3.UNPACK_B R140, R86.H1 ;  /* 0x00000056ff8c723e */ /* 0x000fe200030006ff */
[----:B------:R-:W-:Y:S01]  /*77e0*/  HADD2.F32 R86, -RZ, R107.H1_H1 ;  /* 0x3000006bff567230 */ /* 0x000fe20000004100 */
[----:B------:R-:W-:Y:S01]  /*77f0*/  F2FP.F16.E4M3.UNPACK_B R142, R87 ;  /* 0x00000057ff8e723e */ /* 0x000fe200020006ff */
[----:B------:R-:W-:Y:S01]  /*7800*/  HADD2.F32 R134, -RZ, R134.H1_H1 ;  /* 0x30000086ff867230 */ /* 0x000fe20000004100 */
[----:B------:R-:W-:Y:S01]  /*7810*/  F2FP.F16.E4M3.UNPACK_B R114, R88 ;  /* 0x00000058ff72723e */ /* 0x000fe200020006ff */
[--C-:B------:R-:W-:Y:S01]  /*7820*/  HADD2.F32 R137, -RZ, R138.reuse.H0_H0 ;  /* 0x2000008aff897230 */ /* 0x100fe20000004100 */
[-C--:B------:R-:W-:Y:S01]  /*7830*/  F2FP.F16.E4M3.UNPACK_B R118, R89.reuse ;  /* 0x00000059ff76723e */ /* 0x080fe200020006ff */
[----:B------:R-:W-:Y:S01]  /*7840*/  HADD2.F32 R138, -RZ, R138.H1_H1 ;  /* 0x3000008aff8a7230 */ /* 0x000fe20000004100 */
[----:B------:R-:W-:Y:S01]  /*7850*/  F2FP.F16.E4M3.UNPACK_B R120, R89.H1 ;  /* 0x00000059ff78723e */ /* 0x000fe200030006ff */
[C---:B---3--:R-:W-:Y:S01]  /*7860*/  FMUL R4, R78.reuse, R4 ;  /* 0x000000044e047220 */ /* 0x048fe20000400000 */
[C---:B------:R-:W-:Y:S01]  /*7870*/  FMUL R5, R78.reuse, R5 ;  /* 0x000000054e057220 */ /* 0x040fe20000400000 */
[C---:B------:R-:W-:Y:S01]  /*7880*/  FMUL R8, R78.reuse, R8 ;  /* 0x000000084e087220 */ /* 0x040fe20000400000 */
[C---:B------:R-:W-:Y:S01]  /*7890*/  FMUL R9, R78.reuse, R9 ;  /* 0x000000094e097220 */ /* 0x040fe20000400000 */
[C---:B------:R-:W-:Y:S01]  /*78a0*/  FFMA R4, R81.reuse, R80, R4 ;  /* 0x0000005051047223 */ /* 0x040fe20000000004 */
[C---:B------:R-:W-:Y:S01]  /*78b0*/  FFMA R5, R81.reuse, R82, R5 ;  /* 0x0000005251057223 */ /* 0x040fe20000000005 */
[----:B------:R-:W-:Y:S02]  /*78c0*/  HADD2.F32 R89, -RZ, R93.H0_H0 ;  /* 0x2000005dff597230 */ /* 0x000fe40000004100 */
[C---:B------:R-:W-:Y:S01]  /*78d0*/  FMUL R12, R78.reuse, R12 ;  /* 0x0000000c4e0c7220 */ /* 0x040fe20000400000 */
        /* <DEDUP_REMOVED lines=11> */
[--C-:B------:R-:W-:Y:S02]  /*7990*/  HADD2.F32 R113, -RZ, R114.reuse.H0_H0 ;  /* 0x20000072ff717230 */ /* 0x100fe40000004100 */
[C---:B------:R-:W-:Y:S01]  /*79a0*/  FMUL R32, R78.reuse, R36 ;  /* 0x000000244e207220 */ /* 0x040fe20000400000 */
[----:B------:R-:W-:Y:S02]  /*79b0*/  HADD2.F32 R114, -RZ, R114.H1_H1 ;  /* 0x30000072ff727230 */ /* 0x000fe40000004100 */
[C---:B------:R-:W-:Y:S01]  /*79c0*/  FMUL R33, R78.reuse, R37 ;  /* 0x000000254e217220 */ /* 0x040fe20000400000 */
[--C-:B------:R-:W-:Y:S02]  /*79d0*/  HADD2.F32 R117, -RZ, R118.reuse.H0_H0 ;  /* 0x20000076ff757230 */ /* 0x100fe40000004100 */
[C---:B------:R-:W-:Y:S01]  /*79e0*/  FMUL R36, R78.reuse, R40 ;  /* 0x000000284e247220 */ /* 0x040fe20000400000 */
[----:B------:R-:W-:Y:S02]  /*79f0*/  HADD2.F32 R118, -RZ, R118.H1_H1 ;  /* 0x30000076ff767230 */ /* 0x000fe40000004100 */
        /* <DEDUP_REMOVED lines=8> */
[----:B------:R-:W-:Y:S01]  /*7a80*/  F2FP.F16.E4M3.UNPACK_B R92, R94.H1 ;  /* 0x0000005eff5c723e */ /* 0x000fe200030006ff */
[C---:B------:R-:W-:Y:S01]  /*7a90*/  FMUL R53, R78.reuse, R57 ;  /* 0x000000394e357220 */ /* 0x040fe20000400000 */
[C---:B------:R-:W-:Y:S01]  /*7aa0*/  FMUL R56, R78.reuse, R60 ;  /* 0x0000003c4e387220 */ /* 0x040fe20000400000 */
[----:B------:R-:W-:Y:S01]  /*7ab0*/  F2FP.F16.E4M3.UNPACK_B R141, R87.H1 ;  /* 0x00000057ff8d723e */ /* 0x000fe200030006ff */
[C---:B------:R-:W-:Y:S01]  /*7ac0*/  FMUL R57, R78.reuse, R61 ;  /* 0x0000003d4e397220 */ /* 0x040fe20000400000 */
[----:B------:R-:W-:Y:S02]  /*7ad0*/  HADD2.F32 R80, -RZ, R142.H1_H1 ;  /* 0x3000008eff507230 */ /* 0x000fe40000004100 */
[C---:B------:R-:W-:Y:S01]  /*7ae0*/  FMUL R60, R78.reuse, R64 ;  /* 0x000000404e3c7220 */ /* 0x040fe20000400000 */
[----:B------:R-:W-:Y:S01]  /*7af0*/  F2FP.F16.E4M3.UNPACK_B R116, R88.H1 ;  /* 0x00000058ff74723e */ /* 0x000fe200030006ff */
[C---:B------:R-:W-:Y:S01]  /*7b00*/  FMUL R61, R78.reuse, R65 ;  /* 0x000000414e3d7220 */ /* 0x040fe20000400000 */
[C---:B------:R-:W-:Y:S01]  /*7b10*/  FMUL R6, R78.reuse, R6 ;  /* 0x000000064e067220 */ /* 0x040fe20000400000 */
[----:B------:R-:W-:Y:S01]  /*7b20*/  F2FP.F16.E4M3.UNPACK_B R94, R95 ;  /* 0x0000005fff5e723e */ /* 0x000fe200020006ff */
[C---:B------:R-:W-:Y:S01]  /*7b30*/  FMUL R7, R78.reuse, R7 ;  /* 0x000000074e077220 */ /* 0x040fe20000400000 */
[----:B------:R-:W-:Y:S02]  /*7b40*/  HADD2.F32 R87, -RZ, R105.H0_H0 ;  /* 0x20000069ff577230 */ /* 0x000fe40000004100 */
[C---:B------:R-:W-:Y:S01]  /*7b50*/  FFMA R6, R81.reuse, R83, R6 ;  /* 0x0000005351067223 */ /* 0x040fe20000000006 */
[----:B------:R-:W-:Y:S01]  /*7b60*/  F2FP.F16.E4M3.UNPACK_B R122, R90 ;  /* 0x0000005aff7a723e */ /* 0x000fe200020006ff */
[C---:B------:R-:W-:Y:S01]  /*7b70*/  FFMA R7, R81.reuse, R84, R7 ;  /* 0x0000005451077223 */ /* 0x040fe20000000007 */
[C---:B------:R-:W-:Y:S01]  /*7b80*/  FFMA R8, R81.reuse, R85, R8 ;  /* 0x0000005551087223 */ /* 0x040fe20000000008 */
[----:B------:R-:W-:Y:S01]  /*7b90*/  F2FP.F16.E4M3.UNPACK_B R124, R90.H1 ;  /* 0x0000005aff7c723e */ /* 0x000fe200030006ff */
[----:B------:R-:W-:Y:S01]  /*7ba0*/  FFMA R9, R81, R86, R9 ;  /* 0x0000005651097223 */ /* 0x000fe20000000009 */
[----:B------:R-:W-:Y:S01]  /*7bb0*/  HADD2.F32 R90, -RZ, R93.H1_H1 ;  /* 0x3000005dff5a7230 */ /* 0x000fe20000004100 */
[----:B------:R-:W-:Y:S01]  /*7bc0*/  F2FP.SATFINITE.E4M3.F32.PACK_AB_MERGE_C R156, R7, R6, RZ ;  /* 0x00000006079c723e */ /* 0x000fe200048070ff */
[----:B------:R-:W-:Y:S02]  /*7bd0*/  HADD2.F32 R93, -RZ, R94.H0_H0 ;  /* 0x2000005eff5d7230 */ /* 0x000fe40000004100 */
[C---:B------:R-:W-:Y:S01]  /*7be0*/  FMUL R10, R78.reuse, R10 ;  /* 0x0000000a4e0a7220 */ /* 0x040fe20000400000 */
[----:B------:R-:W-:Y:S01]  /*7bf0*/  HADD2.F32 R88, -RZ, R105.H1_H1 ;  /* 0x30000069ff587230 */ /* 0x000fe20000004100 */
[----:B------:R-:W-:Y:S01]  /*7c00*/  F2FP.SATFINITE.E4M3.F32.PACK_AB_MERGE_C R156, R5, R4, R156 ;  /* 0x00000004059c723e */ /* 0x000fe2000480709c */
[--C-:B------:R-:W-:Y:S02]  /*7c10*/  HADD2.F32 R121, -RZ, R122.reuse.H0_H0 ;  /* 0x2000007aff797230 */ /* 0x100fe40000004100 */
[C---:B------:R-:W-:Y:S01]  /*7c20*/  FFMA R10, R81.reuse, R87, R10 ;  /* 0x00000057510a7223 */ /* 0x040fe2000000000a */
[----:B------:R-:W-:Y:S02]  /*7c30*/  HADD2.F32 R122, -RZ, R122.H1_H1 ;  /* 0x3000007aff7a7230 */ /* 0x000fe40000004100 */
[C---:B------:R-:W-:Y:S01]  /*7c40*/  FMUL R11, R78.reuse, R11 ;  /* 0x0000000b4e0b7220 */ /* 0x040fe20000400000 */
[----:B------:R-:W-:Y:S01]  /*7c50*/  F2FP.F16.E4M3.UNPACK_B R103, R95.H1 ;  /* 0x0000005fff67723e */ /* 0x000fe200030006ff */
[----:B------:R-:W-:Y:S01]  /*7c60*/  HADD2.F32 R95, -RZ, R94.H1_H1 ;  /* 0x3000005eff5f7230 */ /* 0x000fe20000004100 */
[-C--:B------:R-:W-:Y:S01]  /*7c70*/  F2FP.F16.E4M3.UNPACK_B R126, R91.reuse ;  /* 0x0000005bff7e723e */ /* 0x080fe200020006ff */
[C---:B------:R-:W-:Y:S01]  /*7c80*/  FFMA R11, R81.reuse, R88, R11 ;  /* 0x00000058510b7223 */ /* 0x040fe2000000000b */
[----:B------:R-:W-:Y:S01]  /*7c90*/  F2FP.F16.E4M3.UNPACK_B R128, R91.H1 ;  /* 0x0000005bff80723e */ /* 0x000fe200030006ff */
[----:B------:R-:W-:Y:S02]  /*7ca0*/  HADD2.F32 R91, -RZ, R92.H0_H0 ;  /* 0x2000005cff5b7230 */ /* 0x000fe40000004100 */
[C---:B------:R-:W-:Y:S01]  /*7cb0*/  FFMA R12, R81.reuse, R89, R12 ;  /* 0x00000059510c7223 */ /* 0x040fe2000000000c */
[----:B------:R-:W-:Y:S01]  /*7cc0*/  FFMA R13, R81, R90, R13 ;  /* 0x0000005a510d7223 */ /* 0x000fe2000000000d */
[----:B------:R-:W-:Y:S01]  /*7cd0*/  F2FP.SATFINITE.E4M3.F32.PACK_AB_MERGE_C R157, R11, R10, RZ ;  /* 0x0000000a0b9d723e */ /* 0x000fe200048070ff */
[--C-:B------:R-:W-:Y:S01]  /*7ce0*/  HADD2.F32 R125, -RZ, R126.reuse.H0_H0 ;  /* 0x2000007eff7d7230 */ /* 0x100fe20000004100 */
[----:B------:R-:W-:Y:S01]  /*7cf0*/  F2FP.F16.E4M3.UNPACK_B R101, R96 ;  /* 0x00000060ff65723e */ /* 0x000fe200020006ff */
[----:B------:R-:W-:Y:S01]  /*7d00*/  HADD2.F32 R126, -RZ, R126.H1_H1 ;  /* 0x3000007eff7e7230 */ /* 0x000fe20000004100 */
[----:B------:R-:W-:Y:S01]  /*7d10*/  F2FP.SATFINITE.E4M3.F32.PACK_AB_MERGE_C R157, R9, R8, R157 ;  /* 0x00000008099d723e */ /* 0x000fe2000480709d */
[----:B------:R-:W-:Y:S02]  /*7d20*/  HADD2.F32 R83, -RZ, R142.H0_H0 ;  /* 0x2000008eff537230 */ /* 0x000fe40000004100 */
[C---:B------:R-:W-:Y:S01]  /*7d30*/  FMUL R14, R78.reuse, R14 ;  /* 0x0000000e4e0e7220 */ /* 0x040fe20000400000 */
[----:B------:R-:W-:Y:S02]  /*7d40*/  HADD2.F32 R92, -RZ, R92.H1_H1 ;  /* 0x3000005cff5c7230 */ /* 0x000fe40000004100 */
[C---:B------:R-:W-:Y:S01]  /*7d50*/  FMUL R15, R78.reuse, R15 ;  /* 0x0000000f4e0f7220 */ /* 0x040fe20000400000 */
[----:B------:R-:W-:Y:S01]  /*7d60*/  F2FP.F16.E4M3.UNPACK_B R100, R96.H1 ;  /* 0x00000060ff64723e */ /* 0x000fe200030006ff */
[--C-:B------:R-:W-:Y:S02]  /*7d70*/  HADD2.F32 R94, -RZ, R103.reuse.H0_H0 ;  /* 0x20000067ff5e7230 */ /* 0x100fe40000004100 */
[C---:B------:R-:W-:Y:S01]  /*7d80*/  FFMA R14, R81.reuse, R91, R14 ;  /* 0x0000005b510e7223 */ /* 0x040fe2000000000e */
[C---:B------:R-:W-:Y:S01]  /*7d90*/  FFMA R15, R81.reuse, R92, R15 ;  /* 0x0000005c510f7223 */ /* 0x040fe2000000000f */
[C---:B------:R-:W-:Y:S01]  /*7da0*/  FFMA R0, R81.reuse, R93, R0 ;  /* 0x0000005d51007223 */ /* 0x040fe20000000000 */
[----:B------:R-:W-:Y:S01]  /*7db0*/  FFMA R2, R81, R95, R2 ;  /* 0x0000005f51027223 */ /* 0x000fe20000000002 */
[-C--:B------:R-:W-:Y:S01]  /*7dc0*/  F2FP.F16.E4M3.UNPACK_B R102, R97.reuse ;  /* 0x00000061ff66723e */ /* 0x080fe200020006ff */
[----:B------:R-:W-:Y:S01]  /*7dd0*/  HADD2.F32 R96, -RZ, R103.H1_H1 ;  /* 0x30000067ff607230 */ /* 0x000fe20000004100 */
[----:B------:R-:W-:Y:S01]  /*7de0*/  F2FP.SATFINITE.E4M3.F32.PACK_AB_MERGE_C R158, R15, R14, RZ ;  /* 0x0000000e0f9e723e */ /* 0x000fe200048070ff */
[C---:B------:R-:W-:Y:S01]  /*7df0*/  FMUL R3, R78.reuse, R18 ;  /* 0x000000124e037220 */ /* 0x040fe20000400000 */
[----:B------:R-:W-:Y:S01]  /*7e00*/  F2FP.F16.E4M3.UNPACK_B R104, R97.H1 ;  /* 0x00000061ff68723e */ /* 0x000fe200030006ff */
[--C-:B------:R-:W-:Y:S01]  /*7e10*/  HADD2.F32 R97, -RZ, R101.reuse.H0_H0 ;  /* 0x20000065ff617230 */ /* 0x100fe20000004100 */
[----:B------:R-:W-:Y:S01]  /*7e20*/  F2FP.SATFINITE.E4M3.F32.PACK_AB_MERGE_C R158, R13, R12, R158 ;  /* 0x0000000c0d9e723e */ /* 0x000fe2000480709e */
[C---:B------:R-:W-:Y:S01]  /*7e30*/  FFMA R3, R81.reuse, R94, R3 ;  /* 0x0000005e51037223 */ /* 0x040fe20000000003 */
[-C--:B------:R-:W-:Y:S01]  /*7e40*/  F2FP.F16.E4M3.UNPACK_B R106, R98.reuse ;  /* 0x00000062ff6a723e */ /* 0x080fe200020006ff */
[C---:B------:R-:W-:Y:S01]  /*7e50*/  FMUL R19, R78.reuse, R19 ;  /* 0x000000134e137220 */ /* 0x040fe20000400000 */
[----:B------:R-:W-:Y:S01]  /*7e60*/  F2FP.F16.E4M3.UNPACK_B R108, R98.H1 ;  /* 0x00000062ff6c723e */ /* 0x000fe200030006ff */
[----:B------:R-:W-:Y:S01]  /*7e70*/  HADD2.F32 R98, -RZ, R101.H1_H1 ;  /* 0x30000065ff627230 */ /* 0x000fe20000004100 */
[-C--:B------:R-:W-:Y:S01]  /*7e80*/  F2FP.F16.E4M3.UNPACK_B R110, R99.reuse ;  /* 0x00000063ff6e723e */ /* 0x080fe200020006ff */
[----:B------:R-:W-:Y:S01]  /*7e90*/  HADD2.F32 R101, -RZ, R102.H0_H0 ;  /* 0x20000066ff657230 */ /* 0x000fe20000004100 */
[----:B------:R-:W-:Y:S01]  /*7ea0*/  F2FP.F16.E4M3.UNPACK_B R112, R99.H1 ;  /* 0x00000063ff70723e */ /* 0x000fe200030006ff */
[----:B------:R-:W-:Y:S02]  /*7eb0*/  HADD2.F32 R99, -RZ, R100.H0_H0 ;  /* 0x20000064ff637230 */ /* 0x000fe40000004100 */
[C---:B------:R-:W-:Y:S01]  /*7ec0*/  FFMA R19, R81.reuse, R96, R19 ;  /* 0x0000006051137223 */ /* 0x040fe20000000013 */
[C---:B------:R-:W-:Y:S01]  /*7ed0*/  FFMA R16, R81.reuse, R97, R16 ;  /* 0x0000006151107223 */ /* 0x040fe20000000010 */
[----:B------:R-:W-:Y:S01]  /*7ee0*/  FFMA R17, R81, R98, R17 ;  /* 0x0000006251117223 */ /* 0x000fe20000000011 */
[----:B------:R-:W-:Y:S02]  /*7ef0*/  HADD2.F32 R102, -RZ, R102.H1_H1 ;  /* 0x30000066ff667230 */ /* 0x000fe40000004100 */
[----:B------:R-:W-:Y:S01]  /*7f00*/  FMUL R18, R78, R22 ;  /* 0x000000164e127220 */ /* 0x000fe20000400000 */
[----:B------:R-:W-:Y:S01]  /*7f10*/  HADD2.F32 R100, -RZ, R100.H1_H1 ;  /* 0x30000064ff647230 */ /* 0x000fe20000004100 */
[----:B------:R-:W-:Y:S01]  /*7f20*/  F2FP.SATFINITE.E4M3.F32.PACK_AB_MERGE_C R159, R19, R3, RZ ;  /* 0x00000003139f723e */ /* 0x000fe200048070ff */
[--C-:B------:R-:W-:Y:S02]  /*7f30*/  HADD2.F32 R105, -RZ, R106.reuse.H0_H0 ;  /* 0x2000006aff697230 */ /* 0x100fe40000004100 */
[C---:B------:R-:W-:Y:S01]  /*7f40*/  FFMA R18, R81.reuse, R99, R18 ;  /* 0x0000006351127223 */ /* 0x040fe20000000012 */
[----:B------:R-:W-:Y:S01]  /*7f50*/  HADD2.F32 R106, -RZ, R106.H1_H1 ;  /* 0x3000006aff6a7230 */ /* 0x000fe20000004100 */
[----:B------:R-:W-:Y:S01]  /*7f60*/  F2FP.SATFINITE.E4M3.F32.PACK_AB_MERGE_C R159, R2, R0, R159 ;  /* 0x00000000029f723e */ /* 0x000fe2000480709f */
[----:B------:R-:W-:Y:S02]  /*7f70*/  HADD2.F32 R109, -RZ, R110.H0_H0 ;  /* 0x2000006eff6d7230 */ /* 0x000fe40000004100 */
[C---:B------:R-:W-:Y:S01]  /*7f80*/  FMUL R23, R78.reuse, R23 ;  /* 0x000000174e177220 */ /* 0x040fe20000400000 */
[--C-:B------:R-:W-:Y:S02]  /*7f90*/  HADD2.F32 R103, -RZ, R104.reuse.H0_H0 ;  /* 0x20000068ff677230 */ /* 0x100fe40000004100 */
[C---:B------:R-:W-:Y:S01]  /*7fa0*/  FMUL R22, R78.reuse, R26 ;  /* 0x0000001a4e167220 */ /* 0x040fe20000400000 */
[----:B------:R-:W-:Y:S01]  /*7fb0*/  HADD2.F32 R104, -RZ, R104.H1_H1 ;  /* 0x30000068ff687230 */ /* 0x000fe20000004100 */
[----:B------:R1:W-:Y:S01]  /*7fc0*/  STS.128 [R168+UR43+0x2400], R156 ;  /* 0x0024009ca8007988 */ /* 0x0003e20008000c2b */
[C---:B------:R-:W-:Y:S01]  /*7fd0*/  FFMA R23, R81.reuse, R100, R23 ;  /* 0x0000006451177223 */ /* 0x040fe20000000017 */
[C---:B------:R-:W-:Y:S01]  /*7fe0*/  FFMA R20, R81.reuse, R101, R20 ;  /* 0x0000006551147223 */ /* 0x040fe20000000014 */
[C---:B------:R-:W-:Y:S01]  /*7ff0*/  FFMA R21, R81.reuse, R102, R21 ;  /* 0x0000006651157223 */ /* 0x040fe20000000015 */
[----:B------:R-:W-:Y:S01]  /*8000*/  FFMA R22, R81, R103, R22 ;  /* 0x0000006751167223 */ /* 0x000fe20000000016 */
[----:B------:R-:W-:Y:S01]  /*8010*/  HADD2.F32 R110, -RZ, R110.H1_H1 ;  /* 0x3000006eff6e7230 */ /* 0x000fe20000004100 */
[----:B------:R-:W-:Y:S01]  /*8020*/  F2FP.SATFINITE.E4M3.F32.PACK_AB_MERGE_C R160, R23, R18, RZ ;  /* 0x0000001217a0723e */ /* 0x000fe200048070ff */
[C---:B------:R-:W-:Y:S01]  /*8030*/  FMUL R27, R78.reuse, R27 ;  /* 0x0000001b4e1b7220 */ /* 0x040fe20000400000 */
[--C-:B------:R-:W-:Y:S02]  /*8040*/  HADD2.F32 R107, -RZ, R108.reuse.H0_H0 ;  /* 0x2000006cff6b7230 */ /* 0x100fe40000004100 */
[C---:B------:R-:W-:Y:S01]  /*8050*/  FMUL R26, R78.reuse, R30 ;  /* 0x0000001e4e1a7220 */ /* 0x040fe20000400000 */
[----:B------:R-:W-:Y:S01]  /*8060*/  HADD2.F32 R108, -RZ, R108.H1_H1 ;  /* 0x3000006cff6c7230 */ /* 0x000fe20000004100 */
[----:B------:R-:W-:Y:S01]  /*8070*/  F2FP.SATFINITE.E4M3.F32.PACK_AB_MERGE_C R160, R17, R16, R160 ;  /* 0x0000001011a0723e */ /* 0x000fe200048070a0 */
[C---:B------:R-:W-:Y:S01]  /*8080*/  FFMA R27, R81.reuse, R104, R27 ;  /* 0x00000068511b7223 */ /* 0x040fe2000000001b */
[C---:B------:R-:W-:Y:S01]  /*8090*/  FFMA R24, R81.reuse, R105, R24 ;  /* 0x0000006951187223 */ /* 0x040fe20000000018 */
[C---:B------:R-:W-:Y:S01]  /*80a0*/  FFMA R25, R81.reuse, R106, R25 ;  /* 0x0000006a51197223 */ /* 0x040fe20000000019 */
[----:B------:R-:W-:Y:S01]  /*80b0*/  FFMA R26, R81, R107, R26 ;  /* 0x0000006b511a7223 */ /* 0x000fe2000000001a */
[C---:B------:R-:W-:Y:S01]  /*80c0*/  FMUL R31, R78.reuse, R31 ;  /* 0x0000001f4e1f7220 */ /* 0x040fe20000400000 */
[--C-:B------:R-:W-:Y:S01]  /*80d0*/  HADD2.F32 R111, -RZ, R112.reuse.H0_H0 ;  /* 0x20000070ff6f7230 */ /* 0x100fe20000004100 */
[----:B------:R-:W-:Y:S01]  /*80e0*/  F2FP.SATFINITE.E4M3.F32.PACK_AB_MERGE_C R161, R27, R22, RZ ;  /* 0x000000161ba1723e */ /* 0x000fe200048070ff */
[----:B------:R-:W-:Y:S02]  /*80f0*/  HADD2.F32 R112, -RZ, R112.H1_H1 ;  /* 0x30000070ff707230 */ /* 0x000fe40000004100 */
[C---:B------:R-:W-:Y:S01]  /*8100*/  FFMA R31, R81.reuse, R108, R31 ;  /* 0x0000006c511f7223 */ /* 0x040fe2000000001f */
[----:B------:R-:W-:Y:S01]  /*8110*/  FFMA R28, R81, R109, R28 ;  /* 0x0000006d511c7223 */ /* 0x000fe2000000001c */
[----:B------:R-:W-:Y:S01]  /*8120*/  F2FP.SATFINITE.E4M3.F32.PACK_AB_MERGE_C R161, R21, R20, R161 ;  /* 0x0000001415a1723e */ /* 0x000fe200048070a1 */
[----:B------:R-:W-:Y:S01]  /*8130*/  FFMA R29, R81, R110, R29 ;  /* 0x0000006e511d7223 */ /* 0x000fe2000000001d */
[C---:B------:R-:W-:Y:S01]  /*8140*/  FMUL R30, R78.reuse, R34 ;  /* 0x000000224e1e7220 */ /* 0x040fe20000400000 */
[----:B------:R-:W-:Y:S01]  /*8150*/  F2FP.SATFINITE.E4M3.F32.PACK_AB_MERGE_C R162, R31, R26, RZ ;  /* 0x0000001a1fa2723e */ /* 0x000fe200048070ff */
[C---:B------:R-:W-:Y:S01]  /*8160*/  FMUL R35, R78.reuse, R35 ;  /* 0x000000234e237220 */ /* 0x040fe20000400000 */
[--C-:B------:R-:W-:Y:S02]  /*8170*/  HADD2.F32 R115, -RZ, R116.reuse.H0_H0 ;  /* 0x20000074ff737230 */ /* 0x100fe40000004100 */
[----:B------:R-:W-:Y:S01]  /*8180*/  FFMA R30, R81, R111, R30 ;  /* 0x0000006f511e7223 */ /* 0x000fe2000000001e */
[----:B------:R-:W-:Y:S01]  /*8190*/  F2FP.SATFINITE.E4M3.F32.PACK_AB_MERGE_C R162, R25, R24, R162 ;  /* 0x0000001819a2723e */ /* 0x000fe200048070a2 */
[C---:B------:R-:W-:Y:S01]  /*81a0*/  FFMA R35, R81.reuse, R112, R35 ;  /* 0x0000007051237223 */ /* 0x040fe20000000023 */
[C---:B------:R-:W-:Y:S01]  /*81b0*/  FFMA R32, R81.reuse, R113, R32 ;  /* 0x0000007151207223 */ /* 0x040fe20000000020 */
[----:B------:R-:W-:Y:S01]  /*81c0*/  FFMA R33, R81, R114, R33 ;  /* 0x0000007251217223 */ /* 0x000fe20000000021 */
[----:B------:R-:W-:Y:S02]  /*81d0*/  HADD2.F32 R116, -RZ, R116.H1_H1 ;  /* 0x30000074ff747230 */ /* 0x000fe40000004100 */
        /* <DEDUP_REMOVED lines=9> */
[----:B------:R-:W-:Y:S01]  /*8270*/  HADD2.F32 R120, -RZ, R120.H1_H1 ;  /* 0x30000078ff787230 */ /* 0x000fe20000004100 */
[----:B------:R1:W-:Y:S01]  /*8280*/  STS.128 [R178+0x2010], R160 ;  /* 0x002010a0b2007388 */ /* 0x0003e20000000c00 */
[----:B------:R-:W-:Y:S01]  /*8290*/  F2FP.SATFINITE.E4M3.F32.PACK_AB_MERGE_C R184, R39, R34, RZ ;  /* 0x0000002227b8723e */ /* 0x000fe200048070ff */
[C---:B------:R-:W-:Y:S01]  /*82a0*/  FMUL R38, R78.reuse, R42 ;  /* 0x0000002a4e267220 */ /* 0x040fe20000400000 */
[C---:B------:R-:W-:Y:S01]  /*82b0*/  FMUL R43, R78.reuse, R43 ;  /* 0x0000002b4e2b7220 */ /* 0x040fe20000400000 */
[--C-:B------:R-:W-:Y:S01]  /*82c0*/  HADD2.F32 R123, -RZ, R124.reuse.H0_H0 ;  /* 0x2000007cff7b7230 */ /* 0x100fe20000004100 */
[----:B------:R-:W-:Y:S01]  /*82d0*/  F2FP.SATFINITE.E4M3.F32.PACK_AB_MERGE_C R184, R33, R32, R184 ;  /* 0x0000002021b8723e */ /* 0x000fe200048070b8 */
[C---:B------:R-:W-:Y:S01]  /*82e0*/  FFMA R38, R81.reuse, R119, R38 ;  /* 0x0000007751267223 */ /* 0x040fe20000000026 */
        /* <DEDUP_REMOVED lines=12> */
[C---:B------:R-:W-:Y:S01]  /*83b0*/  FFMA R45, R81.reuse, R126, R45 ;  /* 0x0000007e512d7223 */ /* 0x040fe2000000002d */
[----:B------:R-:W-:Y:S02]  /*83c0*/  HADD2.F32 R128, -RZ, R128.H1_H1 ;  /* 0x30000080ff807230 */ /* 0x000fe40000004100 */
[C---:B------:R-:W-:Y:S01]  /*83d0*/  FMUL R46, R78.reuse, R50 ;  /* 0x000000324e2e7220 */ /* 0x040fe20000400000 */
[C---:B------:R-:W-:Y:S01]  /*83e0*/  FMUL R51, R78.reuse, R51 ;  /* 0x000000334e337220 */ /* 0x040fe20000400000 */
[----:B------:R-:W-:Y:S02]  /*83f0*/  HADD2.F32 R132, -RZ, R132.H1_H1 ;  /* 0x30000084ff847230 */ /* 0x000fe40000004100 */
[C---:B------:R-:W-:Y:S01]  /*8400*/  FMUL R50, R78.reuse, R54 ;  /* 0x000000364e327220 */ /* 0x040fe20000400000 */
[C---:B------:R-:W-:Y:S01]  /*8410*/  FFMA R46, R81.reuse, R127, R46 ;  /* 0x0000007f512e7223 */ /* 0x040fe2000000002e */
[C---:B------:R-:W-:Y:S01]  /*8420*/  FFMA R51, R81.reuse, R128, R51 ;  /* 0x0000008051337223 */ /* 0x040fe20000000033 */
[C---:B------:R-:W-:Y:S01]  /*8430*/  FMUL R55, R78.reuse, R55 ;  /* 0x000000374e377220 */ /* 0x040fe20000400000 */
[C---:B------:R-:W-:Y:S01]  /*8440*/  FFMA R48, R81.reuse, R129, R48 ;  /* 0x0000008151307223 */ /* 0x040fe20000000030 */
[C---:B------:R-:W-:Y:S01]  /*8450*/  FFMA R49, R81.reuse, R130, R49 ;  /* 0x0000008251317223 */ /* 0x040fe20000000031 */
[--C-:B------:R-:W-:Y:S02]  /*8460*/  HADD2.F32 R135, -RZ, R136.reuse.H0_H0 ;  /* 0x20000088ff877230 */ /* 0x100fe40000004100 */
[C---:B------:R-:W-:Y:S01]  /*8470*/  FFMA R50, R81.reuse, R131, R50 ;  /* 0x0000008351327223 */ /* 0x040fe20000000032 */
[----:B------:R-:W-:Y:S02]  /*8480*/  HADD2.F32 R136, -RZ, R136.H1_H1 ;  /* 0x30000088ff887230 */ /* 0x000fe40000004100 */
[C---:B------:R-:W-:Y:S01]  /*8490*/  FMUL R54, R78.reuse, R58 ;  /* 0x0000003a4e367220 */ /* 0x040fe20000400000 */
        /* <DEDUP_REMOVED lines=16> */
[----:B------:R-:W-:Y:S01]  /*85a0*/  FFMA R63, R81, R140, R63 ;  /* 0x0000008c513f7223 */ /* 0x000fe2000000003f */
[----:B------:R-:W-:Y:S01]  /*85b0*/  FMUL R67, R78, R67 ;  /* 0x000000434e437220 */ /* 0x000fe20000400000 */
[----:B------:R-:W-:Y:S01]  /*85c0*/  F2FP.SATFINITE.E4M3.F32.PACK_AB_MERGE_C R186, R47, R42, RZ ;  /* 0x0000002a2fba723e */ /* 0x000fe200048070ff */
[----:B------:R-:W-:Y:S01]  /*85d0*/  FFMA R60, R81, R83, R60 ;  /* 0x00000053513c7223 */ /* 0x000fe2000000003c */
[----:B------:R-:W-:Y:S01]  /*85e0*/  F2FP.SATFINITE.E4M3.F32.PACK_AB_MERGE_C R187, R51, R46, RZ ;  /* 0x0000002e33bb723e */ /* 0x000fe200048070ff */
[C---:B------:R-:W-:Y:S01]  /*85f0*/  FFMA R61, R81.reuse, R80, R61 ;  /* 0x00000050513d7223 */ /* 0x040fe2000000003d */
[C---:B------:R-:W-:Y:S01]  /*8600*/  FFMA R62, R81.reuse, R85, R62 ;  /* 0x00000055513e7223 */ /* 0x040fe2000000003e */
[----:B------:R-:W-:Y:S01]  /*8610*/  FFMA R67, R81, R82, R67 ;  /* 0x0000005251437223 */ /* 0x000fe20000000043 */
[----:B------:R-:W-:Y:S02]  /*8620*/  F2FP.SATFINITE.E4M3.F32.PACK_AB_MERGE_C R186, R41, R40, R186 ;  /* 0x0000002829ba723e */ /* 0x000fe400048070ba */
[----:B------:R-:W-:Y:S02]  /*8630*/  F2FP.SATFINITE.E4M3.F32.PACK_AB_MERGE_C R187, R45, R44, R187 ;  /* 0x0000002c2dbb723e */ /* 0x000fe400048070bb */
[----:B------:R-:W-:Y:S02]  /*8640*/  F2FP.SATFINITE.E4M3.F32.PACK_AB_MERGE_C R188, R55, R50, RZ ;  /* 0x0000003237bc723e */ /* 0x000fe400048070ff */
[----:B------:R-:W-:Y:S01]  /*8650*/  F2FP.SATFINITE.E4M3.F32.PACK_AB_MERGE_C R189, R59, R54, RZ ;  /* 0x000000363bbd723e */ /* 0x000fe200048070ff */
[----:B------:R1:W-:Y:S01]  /*8660*/  STS.128 [R177+0x2020], R184 ;  /* 0x002020b8b1007388 */ /* 0x0003e20000000c00 */
[----:B------:R-:W-:Y:S02]  /*8670*/  F2FP.SATFINITE.E4M3.F32.PACK_AB_MERGE_C R190, R63, R58, RZ ;  /* 0x0000003a3fbe723e */ /* 0x000fe400048070ff */
[----:B------:R-:W-:Y:S02]  /*8680*/  F2FP.SATFINITE.E4M3.F32.PACK_AB_MERGE_C R183, R67, R62, RZ ;  /* 0x0000003e43b7723e */ /* 0x000fe400048070ff */
[----:B------:R-:W-:Y:S02]  /*8690*/  F2FP.SATFINITE.E4M3.F32.PACK_AB_MERGE_C R188, R49, R48, R188 ;  /* 0x0000003031bc723e */ /* 0x000fe400048070bc */
[----:B------:R-:W-:Y:S02]  /*86a0*/  F2FP.SATFINITE.E4M3.F32.PACK_AB_MERGE_C R189, R53, R52, R189 ;  /* 0x0000003435bd723e */ /* 0x000fe400048070bd */
[----:B------:R-:W-:Y:S02]  /*86b0*/  F2FP.SATFINITE.E4M3.F32.PACK_AB_MERGE_C R190, R57, R56, R190 ;  /* 0x0000003839be723e */ /* 0x000fe400048070be */
[----:B------:R-:W-:Y:S02]  /*86c0*/  F2FP.SATFINITE.E4M3.F32.PACK_AB_MERGE_C R191, R61, R60, R183 ;  /* 0x0000003c3dbf723e */ /* 0x000fe400048070b7 */
[----:B------:R-:W-:Y:S03]  /*86d0*/  IADD3 R76, PT, PT, R76, 0x1, RZ ;  /* 0x000000014c4c7810 */ /* 0x000fe60007ffe0ff */
[----:B------:R1:W-:Y:S01]  /*86e0*/  STS.128 [R176+0x2030], R188 ;  /* 0x002030bcb0007388 */ /* 0x0003e20000000c00 */
[----:B------:R-:W-:Y:S01]  /*86f0*/  @!PT LDS RZ, [RZ] ;  /* 0x00000000fffff984 */ /* 0x000fe20000000800 */
[----:B------:R-:W-:Y:S01]  /*8700*/  @!PT LDS RZ, [RZ] ;  /* 0x00000000fffff984 */ /* 0x000fe20000000800 */
[----:B------:R-:W-:Y:S01]  /*8710*/  @!PT LDS RZ, [RZ] ;  /* 0x00000000fffff984 */ /* 0x000fe20000000800 */
[----:B------:R-:W-:Y:S01]  /*8720*/  @!PT LDS RZ, [RZ] ;  /* 0x00000000fffff984 */ /* 0x000fe20000000800 */
[----:B------:R3:W-:Y:S07]  /*8730*/  MEMBAR.ALL.CTA ;  /* 0x0000000000007992 */ /* 0x0007ee0000008000 */
[----:B---3--:R-:W3:Y:S02]  /*8740*/  FENCE.VIEW.ASYNC.S ;  /* 0x00000000000073c6 */ /* 0x008ee40000000000 */
[----:B---3--:R-:W-:Y:S06]  /*8750*/  BAR.SYNC.DEFER_BLOCKING 0x1, 0x80 ;  /* 0x0042000000007b1d */ /* 0x008fec0000010000 */
[----:B------:R-:W-:Y:S05]  /*8760*/  @P0 BRA `(.L_x_149) ;  /* 0x0000000000340947 */ /* 0x000fea0003800000 */
[----:B------:R-:W-:Y:S01]  /*8770*/  UIADD3 UR12, UPT, UPT, UR43, 0x2400, URZ ;  /* 0x000024002b0c7890 */ /* 0x000fe2000fffe0ff */
[----:B------:R-:W-:Y:S01]  /*8780*/  R2UR UR9, R164 ;  /* 0x00000000a40972ca */ /* 0x000fe200000e0000 */
[----:B------:R-:W-:Y:S01]  /*8790*/  UIADD3 UR10, UP0, UPT, UR46, 0x680, URZ ;  /* 0x000006802e0a7890 */ /* 0x000fe2000ff1e0ff */
[----:B------:R-:W-:Y:S01]  /*87a0*/  R2UR UR8, R155 ;  /* 0x000000009b0872ca */ /* 0x000fe200000e0000 */
[----:B------:R-:W-:Y:S02]  /*87b0*/  UMOV UR7, UR36 ;  /* 0x0000002400077c82 */ /* 0x000fe40008000000 */
[----:B------:R-:W-:Y:S01]  /*87c0*/  IMAD.U32 R179, RZ, RZ, UR12 ;  /* 0x0000000cffb37e24 */ /* 0x000fe2000f8e00ff */
[----:B------:R-:W-:Y:S04]  /*87d0*/  UIADD3.X UR11, UPT, UPT, URZ, UR47, URZ, UP0, !UPT ;  /* 0x0000002fff0b7290 */ /* 0x000fe800087fe4ff */
[----:B------:R-:W-:Y:S03]  /*87e0*/  R2UR UR4, R179 ;  /* 0x00000000b30472ca */ /* 0x000fe600000e0000 */
[----:B------:R-:W-:Y:S02]  /*87f0*/  USHF.L.U32 UR5, UR9, 0x6, URZ ;  /* 0x0000000609057899 */ /* 0x000fe400080006ff */
[----:B------:R-:W-:Y:S09]  /*8800*/  USHF.L.U32 UR6, UR8, 0x7, URZ ;  /* 0x0000000708067899 */ /* 0x000ff200080006ff */
[----:B------:R3:W-:Y:S01]  /*8810*/  UTMASTG.3D [UR4], [UR10] ;  /* 0x000000040a0073b5 */ /* 0x0007e20008010000 */
[----:B------:R0:W-:Y:S01]  /*8820*/  UTMACMDFLUSH ;  /* 0x00000000000079b7 */ /* 0x0001e20000000000 */
[----:B---3--:R-:W-:Y:S04]  /*8830*/  DEPBAR.LE SB0, 0x0 ;  /* 0x000080000000791a */ /* 0x008fe80000000000 */
.L_x_149:
[----:B------:R-:W-:Y:S05]  /*8840*/  BSYNC.RECONVERGENT B0 ;  /* 0x0000000000007941 */ /* 0x000fea0003800200 */
.L_x_148:
[----:B------:R-:W-:Y:S01]  /*8850*/  BAR.SYNC.DEFER_BLOCKING 0x1, 0x80 ;  /* 0x0042000000007b1d */ /* 0x000fe20000010000 */
[----:B------:R-:W-:Y:S01]  /*8860*/  ISETP.NE.AND P2, PT, R180, RZ, PT ;  /* 0x000000ffb400720c */ /* 0x000fe20003f45270 */
[----:B------:R-:W-:Y:S01]  /*8870*/  IMAD.IADD R164, R75, 0x1, R143 ;  /* 0x000000014ba47824 */ /* 0x000fe200078e028f */
[----:B------:R-:W-:Y:S01]  /*8880*/  ISETP.NE.AND P0, PT, R182, 0x2, PT ;  /* 0x00000002b600780c */ /* 0x000fe20003f05270 */
[----:B------:R-:W-:Y:S01]  /*8890*/  IMAD.IADD R155, R77, 0x1, R154 ;  /* 0x000000014d9b7824 */ /* 0x000fe200078e029a */
[----:B------:R-:W-:Y:S02]  /*88a0*/  ISETP.NE.AND P1, PT, R76, 0x4, PT ;  /* 0x000000044c00780c */ /* 0x000fe40003f25270 */
[----:B------:R-:W-:Y:S02]  /*88b0*/  SEL R3, RZ, 0x1, P0 ;  /* 0x00000001ff037807 */ /* 0x000fe40000000000 */
[----:B------:R-:W-:Y:S02]  /*88c0*/  SEL R0, RZ, 0x1, P1 ;  /* 0x00000001ff007807 */ /* 0x000fe40000800000 */
[----:B------:R-:W-:Y:S02]  /*88d0*/  LOP3.LUT R174, R174, R3, RZ, 0x3c, !PT ;  /* 0x00000003aeae7212 */ /* 0x000fe400078e3cff */
[----:B------:R-:W-:Y:S02]  /*88e0*/  LOP3.LUT R175, R175, R0, RZ, 0x3c, !PT ;  /* 0x00000000afaf7212 */ /* 0x000fe400078e3cff */
[----:B------:R-:W-:Y:S02]  /*88f0*/  @P2 R2UR UR36, R171 ;  /* 0x00000000ab2422ca */ /* 0x000fe400000e0000 */
[----:B------:R-:W-:Y:S02]  /*8900*/  SEL R182, R182, RZ, P0 ;  /* 0x000000ffb6b67207 */ /* 0x000fe40000000000 */
[----:B------:R-:W-:Y:S01]  /*8910*/  SEL R76, R76, RZ, P1 ;  /* 0x000000ff4c4c7207 */ /* 0x000fe20000800000 */
[----:B------:R-:W-:Y:S10]  /*8920*/  @P2 BRA `(.L_x_150) ;  /* 0xffffffdc00742947 */ /* 0x000ff4000383ffff */
[----:B------:R-:W-:Y:S05]  /*8930*/  EXIT ;  /* 0x000000000000794d */ /* 0x000fea0003800000 */
.L_x_25:
[----:B--2---:R2:W4:Y:S02]  /*8940*/  SYNCS.PHASECHK.TRANS64.TRYWAIT P0, [R3+URZ+0x320], R2 ;  /* 0x00032002030075a7 */ /* 0x00452400080011ff */
[----:B----4-:R-:W-:Y:S05]  /*8950*/  @!P0 NANOSLEEP.SYNCS 0x989680 ;  /* 0x009896800000895d */ /* 0x010fea0003900000 */
[----:B------:R-:W4:Y:S02]  /*8960*/  @!P0 SYNCS.PHASECHK.TRANS64 P0, [R3+URZ+0x320], R2 ;  /* 0x00032002030085a7 */ /* 0x000f2400080010ff */
[----:B----4-:R-:W-:Y:S05]  /*8970*/  @!P0 BRA `(.L_x_25) ;  /* 0xfffffffc00f08947 */ /* 0x010fea000383ffff */
[----:B------:R-:W-:Y:S05]  /*8980*/  BRA `(.L_x_151) ;  /* 0xffffff9000bc7947 */ /* 0x000fea000383ffff */
.L_x_28:
[----:B-1----:R-:W-:-:S07]  /*8990*/  MOV R2, UR33 ;  /* 0x0000002100027c02 */ /* 0x002fce0008000f00 */
.L_x_152:
[----:B-1----:R1:W2:Y:S02]  /*89a0*/  SYNCS.PHASECHK.TRANS64.TRYWAIT P0, [R2+URZ+0x148], R5 ;  /* 0x00014805020075a7 */ /* 0x0022a400080011ff */
[----:B--2---:R-:W-:Y:S05]  /*89b0*/  @!P0 NANOSLEEP.SYNCS 0x989680 ;  /* 0x009896800000895d */ /* 0x004fea0003900000 */
[----:B------:R-:W2:Y:S02]  /*89c0*/  @!P0 SYNCS.PHASECHK.TRANS64 P0, [R2+URZ+0x148], R5 ;  /* 0x00014805020085a7 */ /* 0x000ea400080010ff */
[----:B--2---:R-:W-:Y:S05]  /*89d0*/  @!P0 BRA `(.L_x_152) ;  /* 0xfffffffc00f08947 */ /* 0x004fea000383ffff */
[----:B------:R-:W-:Y:S05]  /*89e0*/  BRA `(.L_x_27) ;  /* 0xffffff9400247947 */ /* 0x000fea000383ffff */
.L_x_35:
[----:B-1----:R-:W-:-:S07]  /*89f0*/  MOV R2, UR17 ;  /* 0x0000001100027c02 */ /* 0x002fce0008000f00 */
.L_x_153:
[----:B-1----:R1:W2:Y:S02]  /*8a00*/  SYNCS.PHASECHK.TRANS64.TRYWAIT P0, [R2+URZ+0x148], R5 ;  /* 0x00014805020075a7 */ /* 0x0022a400080011ff */
[----:B--2---:R-:W-:Y:S05]  /*8a10*/  @!P0 NANOSLEEP.SYNCS 0x989680 ;  /* 0x009896800000895d */ /* 0x004fea0003900000 */
[----:B------:R-:W2:Y:S02]  /*8a20*/  @!P0 SYNCS.PHASECHK.TRANS64 P0, [R2+URZ+0x148], R5 ;  /* 0x00014805020085a7 */ /* 0x000ea400080010ff */
[----:B--2---:R-:W-:Y:S05]  /*8a30*/  @!P0 BRA `(.L_x_153) ;  /* 0xfffffffc00f08947 */ /* 0x004fea000383ffff */
[----:B------:R-:W-:Y:S05]  /*8a40*/  BRA `(.L_x_34) ;  /* 0xffffff9400e07947 */ /* 0x000fea000383ffff */
.L_x_40:
[----:B-1----:R1:W2:Y:S02]  /*8a50*/  SYNCS.PHASECHK.TRANS64.TRYWAIT P0, [R2+URZ+0x2b0], R3 ;  /* 0x0002b003020075a7 */ /* 0x0022a400080011ff */
[----:B--2---:R-:W-:Y:S05]  /*8a60*/  @!P0 NANOSLEEP.SYNCS 0x989680 ;  /* 0x009896800000895d */ /* 0x004fea0003900000 */
[----:B------:R-:W2:Y:S02]  /*8a70*/  @!P0 SYNCS.PHASECHK.TRANS64 P0, [R2+URZ+0x2b0], R3 ;  /* 0x0002b003020085a7 */ /* 0x000ea400080010ff */
[----:B--2---:R-:W-:Y:S05]  /*8a80*/  @!P0 BRA `(.L_x_40) ;  /* 0xfffffffc00f08947 */ /* 0x004fea000383ffff */
[----:B------:R-:W-:Y:S05]  /*8a90*/  BRA `(.L_x_154) ;  /* 0xffffff9800847947 */ /* 0x000fea000383ffff */
.L_x_44:
[----:B---3--:R-:W-:-:S07]  /*8aa0*/  MOV R0, UR5 ;  /* 0x0000000500007c02 */ /* 0x008fce0008000f00 */
.L_x_155:
[----:B-1----:R1:W2:Y:S02]  /*8ab0*/  SYNCS.PHASECHK.TRANS64.TRYWAIT P0, [R0+URZ], R3 ;  /* 0x00000003000075a7 */ /* 0x0022a400080011ff */
[----:B--2---:R-:W-:Y:S05]  /*8ac0*/  @!P0 NANOSLEEP.SYNCS 0x989680 ;  /* 0x009896800000895d */ /* 0x004fea0003900000 */
[----:B------:R-:W2:Y:S02]  /*8ad0*/  @!P0 SYNCS.PHASECHK.TRANS64 P0, [R0+URZ], R3 ;  /* 0x00000003000085a7 */ /* 0x000ea400080010ff */
[----:B--2---:R-:W-:Y:S05]  /*8ae0*/  @!P0 BRA `(.L_x_155) ;  /* 0xfffffffc00f08947 */ /* 0x004fea000383ffff */
[----:B------:R-:W-:Y:S05]  /*8af0*/  BRA `(.L_x_156) ;  /* 0xffffff9c00f47947 */ /* 0x000fea000383ffff */
.L_x_45:
[----:B---3--:R-:W-:-:S07]  /*8b00*/  MOV R0, UR5 ;  /* 0x0000000500007c02 */ /* 0x008fce0008000f00 */
.L_x_157:
[----:B-1----:R1:W2:Y:S02]  /*8b10*/  SYNCS.PHASECHK.TRANS64.TRYWAIT P0, [R0+URZ], R3 ;  /* 0x00000003000075a7 */ /* 0x0022a400080011ff */
[----:B--2---:R-:W-:Y:S05]  /*8b20*/  @!P0 NANOSLEEP.SYNCS 0x989680 ;  /* 0x009896800000895d */ /* 0x004fea0003900000 */
[----:B------:R-:W2:Y:S02]  /*8b30*/  @!P0 SYNCS.PHASECHK.TRANS64 P0, [R0+URZ], R3 ;  /* 0x00000003000085a7 */ /* 0x000ea400080010ff */
[----:B--2---:R-:W-:Y:S05]  /*8b40*/  @!P0 BRA `(.L_x_157) ;  /* 0xfffffffc00f08947 */ /* 0x004fea000383ffff */
[----:B------:R-:W-:Y:S05]  /*8b50*/  BRA `(.L_x_158) ;  /* 0xffffffa000007947 */ /* 0x000fea000383ffff */
.L_x_46:
[----:B---3--:R-:W-:-:S07]  /*8b60*/  MOV R0, UR5 ;  /* 0x0000000500007c02 */ /* 0x008fce0008000f00 */
.L_x_159:
[----:B-1----:R1:W2:Y:S02]  /*8b70*/  SYNCS.PHASECHK.TRANS64.TRYWAIT P0, [R0+URZ], R3 ;  /* 0x00000003000075a7 */ /* 0x0022a400080011ff */
[----:B--2---:R-:W-:Y:S05]  /*8b80*/  @!P0 NANOSLEEP.SYNCS 0x989680 ;  /* 0x009896800000895d */ /* 0x004fea0003900000 */
[----:B------:R-:W2:Y:S02]  /*8b90*/  @!P0 SYNCS.PHASECHK.TRANS64 P0, [R0+URZ], R3 ;  /* 0x00000003000085a7 */ /* 0x000ea400080010ff */
[----:B--2---:R-:W-:Y:S05]  /*8ba0*/  @!P0 BRA `(.L_x_159) ;  /* 0xfffffffc00f08947 */ /* 0x004fea000383ffff */
[----:B------:R-:W-:Y:S05]  /*8bb0*/  BRA `(.L_x_160) ;  /* 0xffffffa0000c7947 */ /* 0x000fea000383ffff */
.L_x_47:
[----:B---3--:R-:W-:-:S07]  /*8bc0*/  MOV R0, UR5 ;  /* 0x0000000500007c02 */ /* 0x008fce0008000f00 */
.L_x_161:
[----:B-1----:R1:W2:Y:S02]  /*8bd0*/  SYNCS.PHASECHK.TRANS64.TRYWAIT P0, [R0+URZ], R3 ;  /* 0x00000003000075a7 */ /* 0x0022a400080011ff */
[----:B--2---:R-:W-:Y:S05]  /*8be0*/  @!P0 NANOSLEEP.SYNCS 0x989680 ;  /* 0x009896800000895d */ /* 0x004fea0003900000 */
[----:B------:R-:W2:Y:S02]  /*8bf0*/  @!P0 SYNCS.PHASECHK.TRANS64 P0, [R0+URZ], R3 ;  /* 0x00000003000085a7 */ /* 0x000ea400080010ff */
[----:B--2---:R-:W-:Y:S05]  /*8c00*/  @!P0 BRA `(.L_x_161) ;  /* 0xfffffffc00f08947 */ /* 0x004fea000383ffff */
[----:B------:R-:W-:Y:S05]  /*8c10*/  BRA `(.L_x_162) ;  /* 0xffffffa000187947 */ /* 0x000fea000383ffff */
.L_x_48:
[----:B---3--:R-:W-:-:S07]  /*8c20*/  MOV R0, UR5 ;  /* 0x0000000500007c02 */ /* 0x008fce0008000f00 */
.L_x_163:
[----:B-1----:R1:W2:Y:S02]  /*8c30*/  SYNCS.PHASECHK.TRANS64.TRYWAIT P0, [R0+URZ], R3 ;  /* 0x00000003000075a7 */ /* 0x0022a400080011ff */
[----:B--2---:R-:W-:Y:S05]  /*8c40*/  @!P0 NANOSLEEP.SYNCS 0x989680 ;  /* 0x009896800000895d */ /* 0x004fea0003900000 */
[----:B------:R-:W2:Y:S02]  /*8c50*/  @!P0 SYNCS.PHASECHK.TRANS64 P0, [R0+URZ], R3 ;  /* 0x00000003000085a7 */ /* 0x000ea400080010ff */
[----:B--2---:R-:W-:Y:S05]  /*8c60*/  @!P0 BRA `(.L_x_163) ;  /* 0xfffffffc00f08947 */ /* 0x004fea000383ffff */
[----:B------:R-:W-:Y:S05]  /*8c70*/  BRA `(.L_x_164) ;  /* 0xffffffa000247947 */ /* 0x000fea000383ffff */
.L_x_49:
[----:B---3--:R-:W-:-:S07]  /*8c80*/  MOV R0, UR5 ;  /* 0x0000000500007c02 */ /* 0x008fce0008000f00 */
.L_x_165:
[----:B-1----:R1:W2:Y:S02]  /*8c90*/  SYNCS.PHASECHK.TRANS64.TRYWAIT P0, [R0+URZ], R3 ;  /* 0x00000003000075a7 */ /* 0x0022a400080011ff */
[----:B--2---:R-:W-:Y:S05]  /*8ca0*/  @!P0 NANOSLEEP.SYNCS 0x989680 ;  /* 0x009896800000895d */ /* 0x004fea0003900000 */
[----:B------:R-:W2:Y:S02]  /*8cb0*/  @!P0 SYNCS.PHASECHK.TRANS64 P0, [R0+URZ], R3 ;  /* 0x00000003000085a7 */ /* 0x000ea400080010ff */
[----:B--2---:R-:W-:Y:S05]  /*8cc0*/  @!P0 BRA `(.L_x_165) ;  /* 0xfffffffc00f08947 */ /* 0x004fea000383ffff */
[----:B------:R-:W-:Y:S05]  /*8cd0*/  BRA `(.L_x_166) ;  /* 0xffffffa000307947 */ /* 0x000fea000383ffff */
.L_x_50:
[----:B---3--:R-:W-:-:S07]  /*8ce0*/  MOV R0, UR5 ;  /* 0x0000000500007c02 */ /* 0x008fce0008000f00 */
.L_x_167:
[----:B-1----:R1:W2:Y:S02]  /*8cf0*/  SYNCS.PHASECHK.TRANS64.TRYWAIT P0, [R0+URZ], R3 ;  /* 0x00000003000075a7 */ /* 0x0022a400080011ff */
[----:B--2---:R-:W-:Y:S05]  /*8d00*/  @!P0 NANOSLEEP.SYNCS 0x989680 ;  /* 0x009896800000895d */ /* 0x004fea0003900000 */
[----:B------:R-:W2:Y:S02]  /*8d10*/  @!P0 SYNCS.PHASECHK.TRANS64 P0, [R0+URZ], R3 ;  /* 0x00000003000085a7 */ /* 0x000ea400080010ff */
[----:B--2---:R-:W-:Y:S05]  /*8d20*/  @!P0 BRA `(.L_x_167) ;  /* 0xfffffffc00f08947 */ /* 0x004fea000383ffff */
[----:B------:R-:W-:Y:S05]  /*8d30*/  BRA `(.L_x_168) ;  /* 0xffffffa0003c7947 */ /* 0x000fea000383ffff */
.L_x_51:
[----:B---3--:R-:W-:-:S07]  /*8d40*/  MOV R0, UR5 ;  /* 0x0000000500007c02 */ /* 0x008fce0008000f00 */
.L_x_169:
[----:B-1----:R1:W2:Y:S02]  /*8d50*/  SYNCS.PHASECHK.TRANS64.TRYWAIT P0, [R0+URZ], R3 ;  /* 0x00000003000075a7 */ /* 0x0022a400080011ff */
[----:B--2---:R-:W-:Y:S05]  /*8d60*/  @!P0 NANOSLEEP.SYNCS 0x989680 ;  /* 0x009896800000895d */ /* 0x004fea0003900000 */
[----:B------:R-:W2:Y:S02]  /*8d70*/  @!P0 SYNCS.PHASECHK.TRANS64 P0, [R0+URZ], R3 ;  /* 0x00000003000085a7 */ /* 0x000ea400080010ff */
[----:B--2---:R-:W-:Y:S05]  /*8d80*/  @!P0 BRA `(.L_x_169) ;  /* 0xfffffffc00f08947 */ /* 0x004fea000383ffff */
[----:B------:R-:W-:Y:S05]  /*8d90*/  BRA `(.L_x_170) ;  /* 0xffffffa000487947 */ /* 0x000fea000383ffff */
.L_x_52:
[----:B---3--:R-:W-:-:S07]  /*8da0*/  MOV R0, UR5 ;  /* 0x0000000500007c02 */ /* 0x008fce0008000f00 */
.L_x_171:
[----:B-1----:R1:W2:Y:S02]  /*8db0*/  SYNCS.PHASECHK.TRANS64.TRYWAIT P0, [R0+URZ], R3 ;  /* 0x00000003000075a7 */ /* 0x0022a400080011ff */
[----:B--2---:R-:W-:Y:S05]  /*8dc0*/  @!P0 NANOSLEEP.SYNCS 0x989680 ;  /* 0x009896800000895d */ /* 0x004fea0003900000 */
[----:B------:R-:W2:Y:S02]  /*8dd0*/  @!P0 SYNCS.PHASECHK.TRANS64 P0, [R0+URZ], R3 ;  /* 0x00000003000085a7 */ /* 0x000ea400080010ff */
[----:B--2---:R-:W-:Y:S05]  /*8de0*/  @!P0 BRA `(.L_x_171) ;  /* 0xfffffffc00f08947 */ /* 0x004fea000383ffff */
[----:B------:R-:W-:Y:S05]  /*8df0*/  BRA `(.L_x_172) ;  /* 0xffffffa000547947 */ /* 0x000fea000383ffff */
.L_x_53:
[----:B---3--:R-:W-:-:S07]  /*8e00*/  MOV R0, UR5 ;  /* 0x0000000500007c02 */ /* 0x008fce0008000f00 */
.L_x_173:
[----:B-1----:R1:W2:Y:S02]  /*8e10*/  SYNCS.PHASECHK.TRANS64.TRYWAIT P0, [R0+URZ], R3 ;  /* 0x00000003000075a7 */ /* 0x0022a400080011ff */
[----:B--2---:R-:W-:Y:S05]  /*8e20*/  @!P0 NANOSLEEP.SYNCS 0x989680 ;  /* 0x009896800000895d */ /* 0x004fea0003900000 */
[----:B------:R-:W2:Y:S02]  /*8e30*/  @!P0 SYNCS.PHASECHK.TRANS64 P0, [R0+URZ], R3 ;  /* 0x00000003000085a7 */ /* 0x000ea400080010ff */
[----:B--2---:R-:W-:Y:S05]  /*8e40*/  @!P0 BRA `(.L_x_173) ;  /* 0xfffffffc00f08947 */ /* 0x004fea000383ffff */
[----:B------:R-:W-:Y:S05]  /*8e50*/  BRA `(.L_x_174) ;  /* 0xffffffa000607947 */ /* 0x000fea000383ffff */
.L_x_54:
[----:B---3--:R-:W-:-:S07]  /*8e60*/  MOV R0, UR5 ;  /* 0x0000000500007c02 */ /* 0x008fce0008000f00 */
.L_x_175:
[----:B-1----:R1:W2:Y:S02]  /*8e70*/  SYNCS.PHASECHK.TRANS64.TRYWAIT P0, [R0+URZ], R3 ;  /* 0x00000003000075a7 */ /* 0x0022a400080011ff */
[----:B--2---:R-:W-:Y:S05]  /*8e80*/  @!P0 NANOSLEEP.SYNCS 0x989680 ;  /* 0x009896800000895d */ /* 0x004fea0003900000 */
[----:B------:R-:W2:Y:S02]  /*8e90*/  @!P0 SYNCS.PHASECHK.TRANS64 P0, [R0+URZ], R3 ;  /* 0x00000003000085a7 */ /* 0x000ea400080010ff */
[----:B--2---:R-:W-:Y:S05]  /*8ea0*/  @!P0 BRA `(.L_x_175) ;  /* 0xfffffffc00f08947 */ /* 0x004fea000383ffff */
[----:B------:R-:W-:Y:S05]  /*8eb0*/  BRA `(.L_x_176) ;  /* 0xffffffa0006c7947 */ /* 0x000fea000383ffff */
.L_x_55:
[----:B---3--:R-:W-:-:S07]  /*8ec0*/  MOV R0, UR5 ;  /* 0x0000000500007c02 */ /* 0x008fce0008000f00 */
.L_x_177:
[----:B-1----:R1:W2:Y:S02]  /*8ed0*/  SYNCS.PHASECHK.TRANS64.TRYWAIT P0, [R0+URZ], R3 ;  /* 0x00000003000075a7 */ /* 0x0022a400080011ff */
[----:B--2---:R-:W-:Y:S05]  /*8ee0*/  @!P0 NANOSLEEP.SYNCS 0x989680 ;  /* 0x009896800000895d */ /* 0x004fea0003900000 */
[----:B------:R-:W2:Y:S02]  /*8ef0*/  @!P0 SYNCS.PHASECHK.TRANS64 P0, [R0+URZ], R3 ;  /* 0x00000003000085a7 */ /* 0x000ea400080010ff */
[----:B--2---:R-:W-:Y:S05]  /*8f00*/  @!P0 BRA `(.L_x_177) ;  /* 0xfffffffc00f08947 */ /* 0x004fea000383ffff */
[----:B------:R-:W-:Y:S05]  /*8f10*/  BRA `(.L_x_178) ;  /* 0xffffffa000787947 */ /* 0x000fea000383ffff */
.L_x_56:
[----:B---3--:R-:W-:-:S07]  /*8f20*/  MOV R0, UR5 ;  /* 0x0000000500007c02 */ /* 0x008fce0008000f00 */
.L_x_179:
[----:B-1----:R1:W2:Y:S02]  /*8f30*/  SYNCS.PHASECHK.TRANS64.TRYWAIT P0, [R0+URZ], R3 ;  /* 0x00000003000075a7 */ /* 0x0022a400080011ff */
[----:B--2---:R-:W-:Y:S05]  /*8f40*/  @!P0 NANOSLEEP.SYNCS 0x989680 ;  /* 0x009896800000895d */ /* 0x004fea0003900000 */
[----:B------:R-:W2:Y:S02]  /*8f50*/  @!P0 SYNCS.PHASECHK.TRANS64 P0, [R0+URZ], R3 ;  /* 0x00000003000085a7 */ /* 0x000ea400080010ff */
[----:B--2---:R-:W-:Y:S05]  /*8f60*/  @!P0 BRA `(.L_x_179) ;  /* 0xfffffffc00f08947 */ /* 0x004fea000383ffff */
[----:B------:R-:W-:Y:S05]  /*8f70*/  BRA `(.L_x_180) ;  /* 0xffffffa000847947 */ /* 0x000fea000383ffff */
.L_x_57:
[----:B---3--:R-:W-:-:S07]  /*8f80*/  MOV R0, UR5 ;  /* 0x0000000500007c02 */ /* 0x008fce0008000f00 */
.L_x_181:
[----:B-1----:R1:W2:Y:S02]  /*8f90*/  SYNCS.PHASECHK.TRANS64.TRYWAIT P0, [R0+URZ], R3 ;  /* 0x00000003000075a7 */ /* 0x0022a400080011ff */
[----:B--2---:R-:W-:Y:S05]  /*8fa0*/  @!P0 NANOSLEEP.SYNCS 0x989680 ;  /* 0x009896800000895d */ /* 0x004fea0003900000 */
[----:B------:R-:W2:Y:S02]  /*8fb0*/  @!P0 SYNCS.PHASECHK.TRANS64 P0, [R0+URZ], R3 ;  /* 0x00000003000085a7 */ /* 0x000ea400080010ff */
[----:B--2---:R-:W-:Y:S05]  /*8fc0*/  @!P0 BRA `(.L_x_181) ;  /* 0xfffffffc00f08947 */ /* 0x004fea000383ffff */
[----:B------:R-:W-:Y:S05]  /*8fd0*/  BRA `(.L_x_182) ;  /* 0xffffffa000907947 */ /* 0x000fea000383ffff */
.L_x_58:
[----:B---3--:R-:W-:-:S07]  /*8fe0*/  MOV R0, UR5 ;  /* 0x0000000500007c02 */ /* 0x008fce0008000f00 */
.L_x_183:
[----:B-1----:R1:W2:Y:S02]  /*8ff0*/  SYNCS.PHASECHK.TRANS64.TRYWAIT P0, [R0+URZ], R3 ;  /* 0x00000003000075a7 */ /* 0x0022a400080011ff */
[----:B--2---:R-:W-:Y:S05]  /*9000*/  @!P0 NANOSLEEP.SYNCS 0x989680 ;  /* 0x009896800000895d */ /* 0x004fea0003900000 */
[----:B------:R-:W2:Y:S02]  /*9010*/  @!P0 SYNCS.PHASECHK.TRANS64 P0, [R0+URZ], R3 ;  /* 0x00000003000085a7 */ /* 0x000ea400080010ff */
[----:B--2---:R-:W-:Y:S05]  /*9020*/  @!P0 BRA `(.L_x_183) ;  /* 0xfffffffc00f08947 */ /* 0x004fea000383ffff */
[----:B------:R-:W-:Y:S05]  /*9030*/  BRA `(.L_x_184) ;  /* 0xffffffa0009c7947 */ /* 0x000fea000383ffff */
.L_x_59:
[----:B---3--:R-:W-:-:S07]  /*9040*/  MOV R0, UR5 ;  /* 0x0000000500007c02 */ /* 0x008fce0008000f00 */
.L_x_185:
[----:B-1----:R1:W2:Y:S02]  /*9050*/  SYNCS.PHASECHK.TRANS64.TRYWAIT P0, [R0+URZ], R3 ;  /* 0x00000003000075a7 */ /* 0x0022a400080011ff */
[----:B--2---:R-:W-:Y:S05]  /*9060*/  @!P0 NANOSLEEP.SYNCS 0x989680 ;  /* 0x009896800000895d */ /* 0x004fea0003900000 */
[----:B------:R-:W2:Y:S02]  /*9070*/  @!P0 SYNCS.PHASECHK.TRANS64 P0, [R0+URZ], R3 ;  /* 0x00000003000085a7 */ /* 0x000ea400080010ff */
[----:B--2---:R-:W-:Y:S05]  /*9080*/  @!P0 BRA `(.L_x_185) ;  /* 0xfffffffc00f08947 */ /* 0x004fea000383ffff */
[----:B------:R-:W-:Y:S05]  /*9090*/  BRA `(.L_x_186) ;  /* 0xffffffa000a87947 */ /* 0x000fea000383ffff */
.L_x_60:
[----:B---3--:R-:W-:-:S07]  /*90a0*/  MOV R0, UR5 ;  /* 0x0000000500007c02 */ /* 0x008fce0008000f00 */
.L_x_187:
[----:B-1----:R1:W2:Y:S02]  /*90b0*/  SYNCS.PHASECHK.TRANS64.TRYWAIT P0, [R0+URZ], R3 ;  /* 0x00000003000075a7 */ /* 0x0022a400080011ff */
[----:B--2---:R-:W-:Y:S05]  /*90c0*/  @!P0 NANOSLEEP.SYNCS 0x989680 ;  /* 0x009896800000895d */ /* 0x004fea0003900000 */
[----:B------:R-:W2:Y:S02]  /*90d0*/  @!P0 SYNCS.PHASECHK.TRANS64 P0, [R0+URZ], R3 ;  /* 0x00000003000085a7 */ /* 0x000ea400080010ff */
[----:B--2---:R-:W-:Y:S05]  /*90e0*/  @!P0 BRA `(.L_x_187) ;  /* 0xfffffffc00f08947 */ /* 0x004fea000383ffff */
[----:B------:R-:W-:Y:S05]  /*90f0*/  BRA `(.L_x_188) ;  /* 0xffffffa000b47947 */ /* 0x000fea000383ffff */
.L_x_61:
[----:B---3--:R-:W-:-:S07]  /*9100*/  MOV R0, UR5 ;  /* 0x0000000500007c02 */ /* 0x008fce0008000f00 */
.L_x_189:
[----:B-1----:R1:W2:Y:S02]  /*9110*/  SYNCS.PHASECHK.TRANS64.TRYWAIT P0, [R0+URZ], R3 ;  /* 0x00000003000075a7 */ /* 0x0022a400080011ff */
[----:B--2---:R-:W-:Y:S05]  /*9120*/  @!P0 NANOSLEEP.SYNCS 0x989680 ;  /* 0x009896800000895d */ /* 0x004fea0003900000 */
[----:B------:R-:W2:Y:S02]  /*9130*/  @!P0 SYNCS.PHASECHK.TRANS64 P0, [R0+URZ], R3 ;  /* 0x00000003000085a7 */ /* 0x000ea400080010ff */
[----:B--2---:R-:W-:Y:S05]  /*9140*/  @!P0 BRA `(.L_x_189) ;  /* 0xfffffffc00f08947 */ /* 0x004fea000383ffff */
[----:B------:R-:W-:Y:S05]  /*9150*/  BRA `(.L_x_190) ;  /* 0xffffffa000c07947 */ /* 0x000fea000383ffff */
.L_x_62:
[----:B---3--:R-:W-:-:S07]  /*9160*/  MOV R0, UR5 ;  /* 0x0000000500007c02 */ /* 0x008fce0008000f00 */
.L_x_191:
[----:B-1----:R1:W2:Y:S02]  /*9170*/  SYNCS.PHASECHK.TRANS64.TRYWAIT P0, [R0+URZ], R3 ;  /* 0x00000003000075a7 */ /* 0x0022a400080011ff */
[----:B--2---:R-:W-:Y:S05]  /*9180*/  @!P0 NANOSLEEP.SYNCS 0x989680 ;  /* 0x009896800000895d */ /* 0x004fea0003900000 */
[----:B------:R-:W2:Y:S02]  /*9190*/  @!P0 SYNCS.PHASECHK.TRANS64 P0, [R0+URZ], R3 ;  /* 0x00000003000085a7 */ /* 0x000ea400080010ff */
[----:B--2---:R-:W-:Y:S05]  /*91a0*/  @!P0 BRA `(.L_x_191) ;  /* 0xfffffffc00f08947 */ /* 0x004fea000383ffff */
[----:B------:R-:W-:Y:S05]  /*91b0*/  BRA `(.L_x_192) ;  /* 0xffffffa000cc7947 */ /* 0x000fea000383ffff */
.L_x_63:
[----:B---3--:R-:W-:-:S07]  /*91c0*/  MOV R0, UR5 ;  /* 0x0000000500007c02 */ /* 0x008fce0008000f00 */
.L_x_193:
[----:B-1----:R1:W2:Y:S02]  /*91d0*/  SYNCS.PHASECHK.TRANS64.TRYWAIT P0, [R0+URZ], R3 ;  /* 0x00000003000075a7 */ /* 0x0022a400080011ff */
[----:B--2---:R-:W-:Y:S05]  /*91e0*/  @!P0 NANOSLEEP.SYNCS 0x989680 ;  /* 0x009896800000895d */ /* 0x004fea0003900000 */
[----:B------:R-:W2:Y:S02]  /*91f0*/  @!P0 SYNCS.PHASECHK.TRANS64 P0, [R0+URZ], R3 ;  /* 0x00000003000085a7 */ /* 0x000ea400080010ff */
[----:B--2---:R-:W-:Y:S05]  /*9200*/  @!P0 BRA `(.L_x_193) ;  /* 0xfffffffc00f08947 */ /* 0x004fea000383ffff */
[----:B------:R-:W-:Y:S05]  /*9210*/  BRA `(.L_x_194) ;  /* 0xffffffa000d87947 */ /* 0x000fea000383ffff */
.L_x_64:
[----:B---3--:R-:W-:-:S07]  /*9220*/  MOV R0, UR5 ;  /* 0x0000000500007c02 */ /* 0x008fce0008000f00 */
.L_x_195:
[----:B-1----:R1:W2:Y:S02]  /*9230*/  SYNCS.PHASECHK.TRANS64.TRYWAIT P0, [R0+URZ], R3 ;  /* 0x00000003000075a7 */ /* 0x0022a400080011ff */
[----:B--2---:R-:W-:Y:S05]  /*9240*/  @!P0 NANOSLEEP.SYNCS 0x989680 ;  /* 0x009896800000895d */ /* 0x004fea0003900000 */
[----:B------:R-:W2:Y:S02]  /*9250*/  @!P0 SYNCS.PHASECHK.TRANS64 P0, [R0+URZ], R3 ;  /* 0x00000003000085a7 */ /* 0x000ea400080010ff */
[----:B--2---:R-:W-:Y:S05]  /*9260*/  @!P0 BRA `(.L_x_195) ;  /* 0xfffffffc00f08947 */ /* 0x004fea000383ffff */
[----:B------:R-:W-:Y:S05]  /*9270*/  BRA `(.L_x_196) ;  /* 0xffffffa000e47947 */ /* 0x000fea000383ffff */
.L_x_65:
[----:B---3--:R-:W-:-:S07]  /*9280*/  MOV R0, UR5 ;  /* 0x0000000500007c02 */ /* 0x008fce0008000f00 */
.L_x_197:
[----:B-1----:R1:W2:Y:S02]  /*9290*/  SYNCS.PHASECHK.TRANS64.TRYWAIT P0, [R0+URZ], R3 ;  /* 0x00000003000075a7 */ /* 0x0022a400080011ff */
[----:B--2---:R-:W-:Y:S05]  /*92a0*/  @!P0 NANOSLEEP.SYNCS 0x989680 ;  /* 0x009896800000895d */ /* 0x004fea0003900000 */
[----:B------:R-:W2:Y:S02]  /*92b0*/  @!P0 SYNCS.PHASECHK.TRANS64 P0, [R0+URZ], R3 ;  /* 0x00000003000085a7 */ /* 0x000ea400080010ff */
[----:B--2---:R-:W-:Y:S05]  /*92c0*/  @!P0 BRA `(.L_x_197) ;  /* 0xfffffffc00f08947 */ /* 0x004fea000383ffff */
[----:B------:R-:W-:Y:S05]  /*92d0*/  BRA `(.L_x_198) ;  /* 0xffffffa000f07947 */ /* 0x000fea000383ffff */
.L_x_66:
[----:B---3--:R-:W-:-:S07]  /*92e0*/  MOV R0, UR5 ;  /* 0x0000000500007c02 */ /* 0x008fce0008000f00 */
.L_x_199:
[----:B-1----:R1:W2:Y:S02]  /*92f0*/  SYNCS.PHASECHK.TRANS64.TRYWAIT P0, [R0+URZ], R3 ;  /* 0x00000003000075a7 */ /* 0x0022a400080011ff */
[----:B--2---:R-:W-:Y:S05]  /*9300*/  @!P0 NANOSLEEP.SYNCS 0x989680 ;  /* 0x009896800000895d */ /* 0x004fea0003900000 */
[----:B------:R-:W2:Y:S02]  /*9310*/  @!P0 SYNCS.PHASECHK.TRANS64 P0, [R0+URZ], R3 ;  /* 0x00000003000085a7 */ /* 0x000ea400080010ff */
[----:B--2---:R-:W-:Y:S05]  /*9320*/  @!P0 BRA `(.L_x_199) ;  /* 0xfffffffc00f08947 */ /* 0x004fea000383ffff */
[----:B------:R-:W-:Y:S05]  /*9330*/  BRA `(.L_x_200) ;  /* 0xffffffa000fc7947 */ /* 0x000fea000383ffff */
.L_x_67:
[----:B---3--:R-:W-:-:S07]  /*9340*/  MOV R0, UR5 ;  /* 0x0000000500007c02 */ /* 0x008fce0008000f00 */
.L_x_201:
[----:B-1----:R1:W2:Y:S02]  /*9350*/  SYNCS.PHASECHK.TRANS64.TRYWAIT P0, [R0+URZ], R3 ;  /* 0x00000003000075a7 */ /* 0x0022a400080011ff */
[----:B--2---:R-:W-:Y:S05]  /*9360*/  @!P0 NANOSLEEP.SYNCS 0x989680 ;  /* 0x009896800000895d */ /* 0x004fea0003900000 */
[----:B------:R-:W2:Y:S02]  /*9370*/  @!P0 SYNCS.PHASECHK.TRANS64 P0, [R0+URZ], R3 ;  /* 0x00000003000085a7 */ /* 0x000ea400080010ff */
[----:B--2---:R-:W-:Y:S05]  /*9380*/  @!P0 BRA `(.L_x_201) ;  /* 0xfffffffc00f08947 */ /* 0x004fea000383ffff */
[----:B------:R-:W-:Y:S05]  /*9390*/  BRA `(.L_x_202) ;  /* 0xffffffa400087947 */ /* 0x000fea000383ffff */
.L_x_68:
[----:B---3--:R-:W-:-:S07]  /*93a0*/  MOV R0, UR5 ;  /* 0x0000000500007c02 */ /* 0x008fce0008000f00 */
.L_x_203:
[----:B-1----:R1:W2:Y:S02]  /*93b0*/  SYNCS.PHASECHK.TRANS64.TRYWAIT P0, [R0+URZ], R3 ;  /* 0x00000003000075a7 */ /* 0x0022a400080011ff */
[----:B--2---:R-:W-:Y:S05]  /*93c0*/  @!P0 NANOSLEEP.SYNCS 0x989680 ;  /* 0x009896800000895d */ /* 0x004fea0003900000 */
[----:B------:R-:W2:Y:S02]  /*93d0*/  @!P0 SYNCS.PHASECHK.TRANS64 P0, [R0+URZ], R3 ;  /* 0x00000003000085a7 */ /* 0x000ea400080010ff */
[----:B--2---:R-:W-:Y:S05]  /*93e0*/  @!P0 BRA `(.L_x_203) ;  /* 0xfffffffc00f08947 */ /* 0x004fea000383ffff */
[----:B------:R-:W-:Y:S05]  /*93f0*/  BRA `(.L_x_204) ;  /* 0xffffffa400147947 */ /* 0x000fea000383ffff */
.L_x_69:
[----:B---3--:R-:W-:-:S07]  /*9400*/  MOV R0, UR5 ;  /* 0x0000000500007c02 */ /* 0x008fce0008000f00 */
.L_x_205:
[----:B-1----:R1:W2:Y:S02]  /*9410*/  SYNCS.PHASECHK.TRANS64.TRYWAIT P0, [R0+URZ], R3 ;  /* 0x00000003000075a7 */ /* 0x0022a400080011ff */
[----:B--2---:R-:W-:Y:S05]  /*9420*/  @!P0 NANOSLEEP.SYNCS 0x989680 ;  /* 0x009896800000895d */ /* 0x004fea0003900000 */
[----:B------:R-:W2:Y:S02]  /*9430*/  @!P0 SYNCS.PHASECHK.TRANS64 P0, [R0+URZ], R3 ;  /* 0x00000003000085a7 */ /* 0x000ea400080010ff */
[----:B--2---:R-:W-:Y:S05]  /*9440*/  @!P0 BRA `(.L_x_205) ;  /* 0xfffffffc00f08947 */ /* 0x004fea000383ffff */
[----:B------:R-:W-:Y:S05]  /*9450*/  BRA `(.L_x_206) ;  /* 0xffffffa400207947 */ /* 0x000fea000383ffff */
.L_x_70:
[----:B---3--:R-:W-:-:S07]  /*9460*/  MOV R0, UR5 ;  /* 0x0000000500007c02 */ /* 0x008fce0008000f00 */
.L_x_207:
[----:B-1----:R1:W2:Y:S02]  /*9470*/  SYNCS.PHASECHK.TRANS64.TRYWAIT P0, [R0+URZ], R3 ;  /* 0x00000003000075a7 */ /* 0x0022a400080011ff */
[----:B--2---:R-:W-:Y:S05]  /*9480*/  @!P0 NANOSLEEP.SYNCS 0x989680 ;  /* 0x009896800000895d */ /* 0x004fea0003900000 */
[----:B------:R-:W2:Y:S02]  /*9490*/  @!P0 SYNCS.PHASECHK.TRANS64 P0, [R0+URZ], R3 ;  /* 0x00000003000085a7 */ /* 0x000ea400080010ff */
[----:B--2---:R-:W-:Y:S05]  /*94a0*/  @!P0 BRA `(.L_x_207) ;  /* 0xfffffffc00f08947 */ /* 0x004fea000383ffff */
[----:B------:R-:W-:Y:S05]  /*94b0*/  BRA `(.L_x_208) ;  /* 0xffffffa4002c7947 */ /* 0x000fea000383ffff */
.L_x_71:
[----:B---3--:R-:W-:-:S07]  /*94c0*/  MOV R0, UR5 ;  /* 0x0000000500007c02 */ /* 0x008fce0008000f00 */
.L_x_209:
[----:B-1----:R1:W2:Y:S02]  /*94d0*/  SYNCS.PHASECHK.TRANS64.TRYWAIT P0, [R0+URZ], R3 ;  /* 0x00000003000075a7 */ /* 0x0022a400080011ff */
[----:B--2---:R-:W-:Y:S05]  /*94e0*/  @!P0 NANOSLEEP.SYNCS 0x989680 ;  /* 0x009896800000895d */ /* 0x004fea0003900000 */
[----:B------:R-:W2:Y:S02]  /*94f0*/  @!P0 SYNCS.PHASECHK.TRANS64 P0, [R0+URZ], R3 ;  /* 0x00000003000085a7 */ /* 0x000ea400080010ff */
[----:B--2---:R-:W-:Y:S05]  /*9500*/  @!P0 BRA `(.L_x_209) ;  /* 0xfffffffc00f08947 */ /* 0x004fea000383ffff */
[----:B------:R-:W-:Y:S05]  /*9510*/  BRA `(.L_x_210) ;  /* 0xffffffa400387947 */ /* 0x000fea000383ffff */
.L_x_72:
[----:B---3--:R-:W-:-:S07]  /*9520*/  MOV R0, UR5 ;  /* 0x0000000500007c02 */ /* 0x008fce0008000f00 */
.L_x_211:
[----:B-1----:R1:W2:Y:S02]  /*9530*/  SYNCS.PHASECHK.TRANS64.TRYWAIT P0, [R0+URZ], R3 ;  /* 0x00000003000075a7 */ /* 0x0022a400080011ff */
[----:B--2---:R-:W-:Y:S05]  /*9540*/  @!P0 NANOSLEEP.SYNCS 0x989680 ;  /* 0x009896800000895d */ /* 0x004fea0003900000 */
[----:B------:R-:W2:Y:S02]  /*9550*/  @!P0 SYNCS.PHASECHK.TRANS64 P0, [R0+URZ], R3 ;  /* 0x00000003000085a7 */ /* 0x000ea400080010ff */
[----:B--2---:R-:W-:Y:S05]  /*9560*/  @!P0 BRA `(.L_x_211) ;  /* 0xfffffffc00f08947 */ /* 0x004fea000383ffff */
[----:B------:R-:W-:Y:S05]  /*9570*/  BRA `(.L_x_212) ;  /* 0xffffffa400447947 */ /* 0x000fea000383ffff */
.L_x_73:
[----:B---3--:R-:W-:-:S07]  /*9580*/  MOV R0, UR5 ;  /* 0x0000000500007c02 */ /* 0x008fce0008000f00 */
.L_x_213:
[----:B-1----:R1:W2:Y:S02]  /*9590*/  SYNCS.PHASECHK.TRANS64.TRYWAIT P0, [R0+URZ], R3 ;  /* 0x00000003000075a7 */ /* 0x0022a400080011ff */
[----:B--2---:R-:W-:Y:S05]  /*95a0*/  @!P0 NANOSLEEP.SYNCS 0x989680 ;  /* 0x009896800000895d */ /* 0x004fea0003900000 */
[----:B------:R-:W2:Y:S02]  /*95b0*/  @!P0 SYNCS.PHASECHK.TRANS64 P0, [R0+URZ], R3 ;  /* 0x00000003000085a7 */ /* 0x000ea400080010ff */
[----:B--2---:R-:W-:Y:S05]  /*95c0*/  @!P0 BRA `(.L_x_213) ;  /* 0xfffffffc00f08947 */ /* 0x004fea000383ffff */
[----:B------:R-:W-:Y:S05]  /*95d0*/  BRA `(.L_x_214) ;  /* 0xffffffa400507947 */ /* 0x000fea000383ffff */
.L_x_74:
[----:B---3--:R-:W-:-:S07]  /*95e0*/  MOV R0, UR5 ;  /* 0x0000000500007c02 */ /* 0x008fce0008000f00 */
.L_x_215:
[----:B-1----:R1:W2:Y:S02]  /*95f0*/  SYNCS.PHASECHK.TRANS64.TRYWAIT P0, [R0+URZ], R3 ;  /* 0x00000003000075a7 */ /* 0x0022a400080011ff */
[----:B--2---:R-:W-:Y:S05]  /*9600*/  @!P0 NANOSLEEP.SYNCS 0x989680 ;  /* 0x009896800000895d */ /* 0x004fea0003900000 */
[----:B------:R-:W2:Y:S02]  /*9610*/  @!P0 SYNCS.PHASECHK.TRANS64 P0, [R0+URZ], R3 ;  /* 0x00000003000085a7 */ /* 0x000ea400080010ff */
[----:B--2---:R-:W-:Y:S05]  /*9620*/  @!P0 BRA `(.L_x_215) ;  /* 0xfffffffc00f08947 */ /* 0x004fea000383ffff */
[----:B------:R-:W-:Y:S05]  /*9630*/  BRA `(.L_x_216) ;  /* 0xffffffa4005c7947 */ /* 0x000fea000383ffff */
.L_x_75:
[----:B---3--:R-:W-:-:S07]  /*9640*/  MOV R0, UR5 ;  /* 0x0000000500007c02 */ /* 0x008fce0008000f00 */
.L_x_217:
[----:B-1----:R1:W2:Y:S02]  /*9650*/  SYNCS.PHASECHK.TRANS64.TRYWAIT P0, [R0+URZ], R3 ;  /* 0x00000003000075a7 */ /* 0x0022a400080011ff */
[----:B--2---:R-:W-:Y:S05]  /*9660*/  @!P0 NANOSLEEP.SYNCS 0x989680 ;  /* 0x009896800000895d */ /* 0x004fea0003900000 */
[----:B------:R-:W2:Y:S02]  /*9670*/  @!P0 SYNCS.PHASECHK.TRANS64 P0, [R0+URZ], R3 ;  /* 0x00000003000085a7 */ /* 0x000ea400080010ff */
[----:B--2---:R-:W-:Y:S05]  /*9680*/  @!P0 BRA `(.L_x_217) ;  /* 0xfffffffc00f08947 */ /* 0x004fea000383ffff */
[----:B------:R-:W-:Y:S05]  /*9690*/  BRA `(.L_x_218) ;  /* 0xffffffa400687947 */ /* 0x000fea000383ffff */
.L_x_76:
[----:B---3--:R-:W-:-:S07]  /*96a0*/  MOV R0, UR5 ;  /* 0x0000000500007c02 */ /* 0x008fce0008000f00 */
.L_x_219:
[----:B-1----:R1:W2:Y:S02]  /*96b0*/  SYNCS.PHASECHK.TRANS64.TRYWAIT P0, [R0+URZ], R3 ;  /* 0x00000003000075a7 */ /* 0x0022a400080011ff */
[----:B--2---:R-:W-:Y:S05]  /*96c0*/  @!P0 NANOSLEEP.SYNCS 0x989680 ;  /* 0x009896800000895d */ /* 0x004fea0003900000 */
[----:B------:R-:W2:Y:S02]  /*96d0*/  @!P0 SYNCS.PHASECHK.TRANS64 P0, [R0+URZ], R3 ;  /* 0x00000003000085a7 */ /* 0x000ea400080010ff */
[----:B--2---:R-:W-:Y:S05]  /*96e0*/  @!P0 BRA `(.L_x_219) ;  /* 0xfffffffc00f08947 */ /* 0x004fea000383ffff */
[----:B------:R-:W-:Y:S05]  /*96f0*/  BRA `(.L_x_220) ;  /* 0xffffffa400747947 */ /* 0x000fea000383ffff */
.L_x_77:
[----:B---3--:R-:W-:-:S07]  /*9700*/  MOV R0, UR5 ;  /* 0x0000000500007c02 */ /* 0x008fce0008000f00 */
.L_x_221:
[----:B-1----:R1:W2:Y:S02]  /*9710*/  SYNCS.PHASECHK.TRANS64.TRYWAIT P0, [R0+URZ], R3 ;  /* 0x00000003000075a7 */ /* 0x0022a400080011ff */
[----:B--2---:R-:W-:Y:S05]  /*9720*/  @!P0 NANOSLEEP.SYNCS 0x989680 ;  /* 0x009896800000895d */ /* 0x004fea0003900000 */
[----:B------:R-:W2:Y:S02]  /*9730*/  @!P0 SYNCS.PHASECHK.TRANS64 P0, [R0+URZ], R3 ;  /* 0x00000003000085a7 */ /* 0x000ea400080010ff */
[----:B--2---:R-:W-:Y:S05]  /*9740*/  @!P0 BRA `(.L_x_221) ;  /* 0xfffffffc00f08947 */ /* 0x004fea000383ffff */
[----:B------:R-:W-:Y:S05]  /*9750*/  BRA `(.L_x_222) ;  /* 0xffffffa400807947 */ /* 0x000fea000383ffff */
.L_x_78:
[----:B---3--:R-:W-:-:S07]  /*9760*/  MOV R0, UR5 ;  /* 0x0000000500007c02 */ /* 0x008fce0008000f00 */
.L_x_223:
[----:B-1----:R1:W2:Y:S02]  /*9770*/  SYNCS.PHASECHK.TRANS64.TRYWAIT P0, [R0+URZ], R3 ;  /* 0x00000003000075a7 */ /* 0x0022a400080011ff */
[----:B--2---:R-:W-:Y:S05]  /*9780*/  @!P0 NANOSLEEP.SYNCS 0x989680 ;  /* 0x009896800000895d */ /* 0x004fea0003900000 */
[----:B------:R-:W2:Y:S02]  /*9790*/  @!P0 SYNCS.PHASECHK.TRANS64 P0, [R0+URZ], R3 ;  /* 0x00000003000085a7 */ /* 0x000ea400080010ff */
[----:B--2---:R-:W-:Y:S05]  /*97a0*/  @!P0 BRA `(.L_x_223) ;  /* 0xfffffffc00f08947 */ /* 0x004fea000383ffff */
[----:B------:R-:W-:Y:S05]  /*97b0*/  BRA `(.L_x_224) ;  /* 0xffffffa4008c7947 */ /* 0x000fea000383ffff */
.L_x_79:
[----:B---3--:R-:W-:-:S07]  /*97c0*/  MOV R0, UR5 ;  /* 0x0000000500007c02 */ /* 0x008fce0008000f00 */
.L_x_225:
[----:B-1----:R1:W2:Y:S02]  /*97d0*/  SYNCS.PHASECHK.TRANS64.TRYWAIT P0, [R0+URZ], R3 ;  /* 0x00000003000075a7 */ /* 0x0022a400080011ff */
[----:B--2---:R-:W-:Y:S05]  /*97e0*/  @!P0 NANOSLEEP.SYNCS 0x989680 ;  /* 0x009896800000895d */ /* 0x004fea0003900000 */
[----:B------:R-:W2:Y:S02]  /*97f0*/  @!P0 SYNCS.PHASECHK.TRANS64 P0, [R0+URZ], R3 ;  /* 0x00000003000085a7 */ /* 0x000ea400080010ff */
[----:B--2---:R-:W-:Y:S05]  /*9800*/  @!P0 BRA `(.L_x_225) ;  /* 0xfffffffc00f08947 */ /* 0x004fea000383ffff */
[----:B------:R-:W-:Y:S05]  /*9810*/  BRA `(.L_x_226) ;  /* 0xffffffa400987947 */ /* 0x000fea000383ffff */
.L_x_80:
[----:B---3--:R-:W-:-:S07]  /*9820*/  MOV R0, UR5 ;  /* 0x0000000500007c02 */ /* 0x008fce0008000f00 */
.L_x_227:
[----:B-1----:R1:W2:Y:S02]  /*9830*/  SYNCS.PHASECHK.TRANS64.TRYWAIT P0, [R0+URZ], R3 ;  /* 0x00000003000075a7 */ /* 0x0022a400080011ff */
[----:B--2---:R-:W-:Y:S05]  /*9840*/  @!P0 NANOSLEEP.SYNCS 0x989680 ;  /* 0x009896800000895d */ /* 0x004fea0003900000 */
[----:B------:R-:W2:Y:S02]  /*9850*/  @!P0 SYNCS.PHASECHK.TRANS64 P0, [R0+URZ], R3 ;  /* 0x00000003000085a7 */ /* 0x000ea400080010ff */
[----:B--2---:R-:W-:Y:S05]  /*9860*/  @!P0 BRA `(.L_x_227) ;  /* 0xfffffffc00f08947 */ /* 0x004fea000383ffff */
[----:B------:R-:W-:Y:S05]  /*9870*/  BRA `(.L_x_228) ;  /* 0xffffffa400a47947 */ /* 0x000fea000383ffff */
.L_x_81:
[----:B---3--:R-:W-:-:S07]  /*9880*/  MOV R0, UR5 ;  /* 0x0000000500007c02 */ /* 0x008fce0008000f00 */
.L_x_229:
[----:B-1----:R1:W2:Y:S02]  /*9890*/  SYNCS.PHASECHK.TRANS64.TRYWAIT P0, [R0+URZ], R3 ;  /* 0x00000003000075a7 */ /* 0x0022a400080011ff */
[----:B--2---:R-:W-:Y:S05]  /*98a0*/  @!P0 NANOSLEEP.SYNCS 0x989680 ;  /* 0x009896800000895d */ /* 0x004fea0003900000 */
[----:B------:R-:W2:Y:S02]  /*98b0*/  @!P0 SYNCS.PHASECHK.TRANS64 P0, [R0+URZ], R3 ;  /* 0x00000003000085a7 */ /* 0x000ea400080010ff */
[----:B--2---:R-:W-:Y:S05]  /*98c0*/  @!P0 BRA `(.L_x_229) ;  /* 0xfffffffc00f08947 */ /* 0x004fea000383ffff */
[----:B------:R-:W-:Y:S05]  /*98d0*/  BRA `(.L_x_230) ;  /* 0xffffffa400b07947 */ /* 0x000fea000383ffff */
.L_x_82:
[----:B---3--:R-:W-:-:S07]  /*98e0*/  MOV R0, UR5 ;  /* 0x0000000500007c02 */ /* 0x008fce0008000f00 */
.L_x_231:
[----:B-1----:R1:W2:Y:S02]  /*98f0*/  SYNCS.PHASECHK.TRANS64.TRYWAIT P0, [R0+URZ], R3 ;  /* 0x00000003000075a7 */ /* 0x0022a400080011ff */
[----:B--2---:R-:W-:Y:S05]  /*9900*/  @!P0 NANOSLEEP.SYNCS 0x989680 ;  /* 0x009896800000895d */ /* 0x004fea0003900000 */
[----:B------:R-:W2:Y:S02]  /*9910*/  @!P0 SYNCS.PHASECHK.TRANS64 P0, [R0+URZ], R3 ;  /* 0x00000003000085a7 */ /* 0x000ea400080010ff */
[----:B--2---:R-:W-:Y:S05]  /*9920*/  @!P0 BRA `(.L_x_231) ;  /* 0xfffffffc00f08947 */ /* 0x004fea000383ffff */
[----:B------:R-:W-:Y:S05]  /*9930*/  BRA `(.L_x_232) ;  /* 0xffffffa400bc7947 */ /* 0x000fea000383ffff */
.L_x_83:
[----:B---3--:R-:W-:-:S07]  /*9940*/  MOV R0, UR5 ;  /* 0x0000000500007c02 */ /* 0x008fce0008000f00 */
.L_x_233:
[----:B-1----:R1:W2:Y:S02]  /*9950*/  SYNCS.PHASECHK.TRANS64.TRYWAIT P0, [R0+URZ], R3 ;  /* 0x00000003000075a7 */ /* 0x0022a400080011ff */
[----:B--2---:R-:W-:Y:S05]  /*9960*/  @!P0 NANOSLEEP.SYNCS 0x989680 ;  /* 0x009896800000895d */ /* 0x004fea0003900000 */
[----:B------:R-:W2:Y:S02]  /*9970*/  @!P0 SYNCS.PHASECHK.TRANS64 P0, [R0+URZ], R3 ;  /* 0x00000003000085a7 */ /* 0x000ea400080010ff */
[----:B--2---:R-:W-:Y:S05]  /*9980*/  @!P0 BRA `(.L_x_233) ;  /* 0xfffffffc00f08947 */ /* 0x004fea000383ffff */
[----:B------:R-:W-:Y:S05]  /*9990*/  BRA `(.L_x_234) ;  /* 0xffffffa400c87947 */ /* 0x000fea000383ffff */
.L_x_86:
[----:B-1----:R1:W2:Y:S02]  /*99a0*/  SYNCS.PHASECHK.TRANS64.TRYWAIT P0, [R0+URZ+0x310], R5 ;  /* 0x00031005000075a7 */ /* 0x0022a400080011ff */
[----:B--2---:R-:W-:Y:S05]  /*99b0*/  @!P0 NANOSLEEP.SYNCS 0x989680 ;  /* 0x009896800000895d */ /* 0x004fea0003900000 */
[----:B------:R-:W2:Y:S02]  /*99c0*/  @!P0 SYNCS.PHASECHK.TRANS64 P0, [R0+URZ+0x310], R5 ;  /* 0x00031005000085a7 */ /* 0x000ea400080010ff */
[----:B--2---:R-:W-:Y:S05]  /*99d0*/  @!P0 BRA `(.L_x_86) ;  /* 0xfffffffc00f08947 */ /* 0x004fea000383ffff */
[----:B------:R-:W-:Y:S05]  /*99e0*/  BRA `(.L_x_235) ;  /* 0xffffffa800287947 */ /* 0x000fea000383ffff */
.L_x_87:
[----:B------:R-:W-:-:S07]  /*99f0*/  MOV R0, UR5 ;  /* 0x0000000500007c02 */ /* 0x000fce0008000f00 */
.L_x_236:
[----:B-1----:R1:W2:Y:S02]  /*9a00*/  SYNCS.PHASECHK.TRANS64.TRYWAIT P0, [R0+URZ+0x2c0], R7 ;  /* 0x0002c007000075a7 */ /* 0x0022a400080011ff */
[----:B--2---:R-:W-:Y:S05]  /*9a10*/  @!P0 NANOSLEEP.SYNCS 0x989680 ;  /* 0x009896800000895d */ /* 0x004fea0003900000 */
[----:B------:R-:W2:Y:S02]  /*9a20*/  @!P0 SYNCS.PHASECHK.TRANS64 P0, [R0+URZ+0x2c0], R7 ;  /* 0x0002c007000085a7 */ /* 0x000ea400080010ff */
[----:B--2---:R-:W-:Y:S05]  /*9a30*/  @!P0 BRA `(.L_x_236) ;  /* 0xfffffffc00f08947 */ /* 0x004fea000383ffff */
[----:B------:R-:W-:Y:S05]  /*9a40*/  BRA `(.L_x_237) ;  /* 0xffffffa800387947 */ /* 0x000fea000383ffff */
.L_x_88:
[----:B-1----:R1:W2:Y:S02]  /*9a50*/  SYNCS.PHASECHK.TRANS64.TRYWAIT P1, [R0+URZ+0x2b0], R5 ;  /* 0x0002b005000075a7 */ /* 0x0022a400080211ff */
[----:B--2---:R-:W-:Y:S05]  /*9a60*/  @!P1 NANOSLEEP.SYNCS 0x989680 ;  /* 0x009896800000995d */ /* 0x004fea0003900000 */
[----:B------:R-:W2:Y:S02]  /*9a70*/  @!P1 SYNCS.PHASECHK.TRANS64 P1, [R0+URZ+0x2b0], R5 ;  /* 0x0002b005000095a7 */ /* 0x000ea400080210ff */
[----:B--2---:R-:W-:Y:S05]  /*9a80*/  @!P1 BRA `(.L_x_88) ;  /* 0xfffffffc00f09947 */ /* 0x004fea000383ffff */
[----:B------:R-:W-:Y:S05]  /*9a90*/  BRA `(.L_x_238) ;  /* 0xffffffa800687947 */ /* 0x000fea000383ffff */
.L_x_91:
[----:B------:R-:W-:-:S07]  /*9aa0*/  MOV R0, UR5 ;  /* 0x0000000500007c02 */ /* 0x000fce0008000f00 */
.L_x_239:
[----:B-1----:R1:W2:Y:S02]  /*9ab0*/  SYNCS.PHASECHK.TRANS64.TRYWAIT P0, [R0+URZ+0x2c0], R3 ;  /* 0x0002c003000075a7 */ /* 0x0022a400080011ff */
[----:B--2---:R-:W-:Y:S05]  /*9ac0*/  @!P0 NANOSLEEP.SYNCS 0x989680 ;  /* 0x009896800000895d */ /* 0x004fea0003900000 */
[----:B------:R-:W2:Y:S02]  /*9ad0*/  @!P0 SYNCS.PHASECHK.TRANS64 P0, [R0+URZ+0x2c0], R3 ;  /* 0x0002c003000085a7 */ /* 0x000ea400080010ff */
[----:B--2---:R-:W-:Y:S05]  /*9ae0*/  @!P0 BRA `(.L_x_239) ;  /* 0xfffffffc00f08947 */ /* 0x004fea000383ffff */
[----:B------:R-:W-:Y:S05]  /*9af0*/  BRA `(.L_x_90) ;  /* 0xffffffa800bc7947 */ /* 0x000fea000383ffff */
.L_x_100:
[----:B-1----:R-:W-:-:S04]  /*9b00*/  MOV R4, UR6 ;  /* 0x0000000600047c02 */ /* 0x002fc80008000f00 */
[----:B------:R1:W2:Y:S03]  /*9b10*/  SYNCS.PHASECHK.TRANS64.TRYWAIT P0, [R4+URZ+0x8], R5 ;  /* 0x00000805040075a7 */ /* 0x0002a600080011ff */
[----:B--2---:R-:W-:Y:S05]  /*9b20*/  @!P0 NANOSLEEP.SYNCS 0x989680 ;  /* 0x009896800000895d */ /* 0x004fea0003900000 */
[----:B------:R-:W2:Y:S02]  /*9b30*/  @!P0 SYNCS.PHASECHK.TRANS64 P0, [R4+URZ+0x8], R5 ;  /* 0x00000805040085a7 */ /* 0x000ea400080010ff */
[----:B--2---:R-:W-:Y:S05]  /*9b40*/  @!P0 BRA `(.L_x_100) ;  /* 0xfffffffc00ec8947 */ /* 0x004fea000383ffff */
[----:B------:R-:W-:Y:S05]  /*9b50*/  BRA `(.L_x_99) ;  /* 0xffffffac00707947 */ /* 0x000fea000383ffff */
.L_x_102:
[----:B------:R-:W-:Y:S01]  /*9b60*/  BSSY B0, `(.L_x_240) ;  /* 0x0000006000007945 */ /* 0x000fe20003800000 */
[----:B------:R-:W-:-:S07]  /*9b70*/  MOV R15, 0xffffffff ;  /* 0xffffffff000f7802 */ /* 0x000fce0000000f00 */
[----:B-1---5:R-:W-:Y:S05]  /*9b80*/  WARPSYNC.COLLECTIVE R15, `(.L_x_241) ;  /* 0x000000000f0c7348 */ /* 0x022fea0003c00000 */
[----:B------:R-:W-:Y:S02]  /*9b90*/  ELECT P6, UR79, PT ;  /* 0x00000000004f782f */ /* 0x000fe400038c0000 */
[----:B------:R-:W-:Y:S01]  /*9ba0*/  MOV R14, UR79 ;  /* 0x0000004f000e7c02 */ /* 0x000fe20008000f00 */
[----:B-1---5:R-:W-:Y:S10]  /*9bb0*/  ENDCOLLECTIVE ;  /* 0x000000000000791b */ /* 0x022ff40003800000 */
.L_x_241:
[----:B------:R-:W-:Y:S05]  /*9bc0*/  BSYNC B0 ;  /* 0x0000000000007941 */ /* 0x000fea0003800000 */
.L_x_240:
[----:B------:R-:W-:Y:S05]  /*9bd0*/  BRA `(.L_x_242) ;  /* 0xffffffac00a07947 */ /* 0x000fea000383ffff */
.L_x_104:
[----:B-1----:R-:W-:-:S04]  /*9be0*/  MOV R2, UR6 ;  /* 0x0000000600027c02 */ /* 0x002fc80008000f00 */
[----:B------:R1:W2:Y:S03]  /*9bf0*/  SYNCS.PHASECHK.TRANS64.TRYWAIT P0, [R2+URZ+0x8], R3 ;  /* 0x00000803020075a7 */ /* 0x0002a600080011ff */
[----:B--2---:R-:W-:Y:S05]  /*9c00*/  @!P0 NANOSLEEP.SYNCS 0x989680 ;  /* 0x009896800000895d */ /* 0x004fea0003900000 */
[----:B------:R-:W2:Y:S02]  /*9c10*/  @!P0 SYNCS.PHASECHK.TRANS64 P0, [R2+URZ+0x8], R3 ;  /* 0x00000803020085a7 */ /* 0x000ea400080010ff */
[----:B--2---:R-:W-:Y:S05]  /*9c20*/  @!P0 BRA `(.L_x_104) ;  /* 0xfffffffc00ec8947 */ /* 0x004fea000383ffff */
[----:B------:R-:W-:Y:S05]  /*9c30*/  BRA `(.L_x_103) ;  /* 0xffffffac00a47947 */ /* 0x000fea000383ffff */
.L_x_105:
[----:B-1----:R1:W2:Y:S02]  /*9c40*/  SYNCS.PHASECHK.TRANS64.TRYWAIT P0, [R0+URZ+0x2b0], R5 ;  /* 0x0002b005000075a7 */ /* 0x0022a400080011ff */
[----:B--2---:R-:W-:Y:S05]  /*9c50*/  @!P0 NANOSLEEP.SYNCS 0x989680 ;  /* 0x009896800000895d */ /* 0x004fea0003900000 */
[----:B------:R-:W2:Y:S02]  /*9c60*/  @!P0 SYNCS.PHASECHK.TRANS64 P0, [R0+URZ+0x2b0], R5 ;  /* 0x0002b005000085a7 */ /* 0x000ea400080010ff */
[----:B--2---:R-:W-:Y:S05]  /*9c70*/  @!P0 BRA `(.L_x_105) ;  /* 0xfffffffc00f08947 */ /* 0x004fea000383ffff */
[----:B------:R-:W-:Y:S05]  /*9c80*/  BRA `(.L_x_243) ;  /* 0xffffffb000787947 */ /* 0x000fea000383ffff */
.L_x_107:
[----:B------:R-:W-:-:S07]  /*9c90*/  MOV R0, UR11 ;  /* 0x0000000b00007c02 */ /* 0x000fce0008000f00 */
.L_x_244:
[----:B-1----:R1:W2:Y:S02]  /*9ca0*/  SYNCS.PHASECHK.TRANS64.TRYWAIT P0, [R0+URZ+0x2f0], R5 ;  /* 0x0002f005000075a7 */ /* 0x0022a400080011ff */
[----:B--2---:R-:W-:Y:S05]  /*9cb0*/  @!P0 NANOSLEEP.SYNCS 0x989680 ;  /* 0x009896800000895d */ /* 0x004fea0003900000 */
[----:B------:R-:W2:Y:S02]  /*9cc0*/  @!P0 SYNCS.PHASECHK.TRANS64 P0, [R0+URZ+0x2f0], R5 ;  /* 0x0002f005000085a7 */ /* 0x000ea400080010ff */
[----:B--2---:R-:W-:Y:S05]  /*9cd0*/  @!P0 BRA `(.L_x_244) ;  /* 0xfffffffc00f08947 */ /* 0x004fea000383ffff */
[----:B------:R-:W-:Y:S05]  /*9ce0*/  BRA `(.L_x_245) ;  /* 0xffffffb000c07947 */ /* 0x000fea000383ffff */
.L_x_110:
[----:B------:R-:W-:Y:S07]  /*9cf0*/  MOV R0, UR9 ;  /* 0x0000000900007c02 */ /* 0x000fee0008000f00 */
.L_x_246:
[----:B-1----:R1:W2:Y:S02]  /*9d00*/  SYNCS.PHASECHK.TRANS64.TRYWAIT P0, [R0+URZ], R5 ;  /* 0x00000005000075a7 */ /* 0x0022a400080011ff */
[----:B--2---:R-:W-:Y:S05]  /*9d10*/  @!P0 NANOSLEEP.SYNCS 0x989680 ;  /* 0x009896800000895d */ /* 0x004fea0003900000 */
[----:B------:R-:W2:Y:S02]  /*9d20*/  @!P0 SYNCS.PHASECHK.TRANS64 P0, [R0+URZ], R5 ;  /* 0x00000005000085a7 */ /* 0x000ea400080010ff */
[----:B--2---:R-:W-:Y:S05]  /*9d30*/  @!P0 BRA `(.L_x_246) ;  /* 0xfffffffc00f08947 */ /* 0x004fea000383ffff */
[----:B------:R-:W-:Y:S05]  /*9d40*/  BRA `(.L_x_109) ;  /* 0xffffffb000d87947 */ /* 0x000fea000383ffff */
.L_x_114:
[----:B-1----:R-:W-:-:S07]  /*9d50*/  MOV R0, UR7 ;  /* 0x0000000700007c02 */ /* 0x002fce0008000f00 */
.L_x_247:
[----:B-1----:R1:W2:Y:S02]  /*9d60*/  SYNCS.PHASECHK.TRANS64.TRYWAIT P0, [R0+URZ], R3 ;  /* 0x00000003000075a7 */ /* 0x0022a400080011ff */
[----:B--2---:R-:W-:Y:S05]  /*9d70*/  @!P0 NANOSLEEP.SYNCS 0x989680 ;  /* 0x009896800000895d */ /* 0x004fea0003900000 */
[----:B------:R-:W2:Y:S02]  /*9d80*/  @!P0 SYNCS.PHASECHK.TRANS64 P0, [R0+URZ], R3 ;  /* 0x00000003000085a7 */ /* 0x000ea400080010ff */
[----:B--2---:R-:W-:Y:S05]  /*9d90*/  @!P0 BRA `(.L_x_247) ;  /* 0xfffffffc00f08947 */ /* 0x004fea000383ffff */
[----:B------:R-:W-:Y:S05]  /*9da0*/  BRA `(.L_x_248) ;  /* 0xffffffb400907947 */ /* 0x000fea000383ffff */
.L_x_115:
[----:B------:R-:W-:-:S07]  /*9db0*/  MOV R0, UR7 ;  /* 0x0000000700007c02 */ /* 0x000fce0008000f00 */
.L_x_249:
[----:B-1----:R1:W2:Y:S02]  /*9dc0*/  SYNCS.PHASECHK.TRANS64.TRYWAIT P0, [R0+URZ], R3 ;  /* 0x00000003000075a7 */ /* 0x0022a400080011ff */
[----:B--2---:R-:W-:Y:S05]  /*9dd0*/  @!P0 NANOSLEEP.SYNCS 0x989680 ;  /* 0x009896800000895d */ /* 0x004fea0003900000 */
[----:B------:R-:W2:Y:S02]  /*9de0*/  @!P0 SYNCS.PHASECHK.TRANS64 P0, [R0+URZ], R3 ;  /* 0x00000003000085a7 */ /* 0x000ea400080010ff */
[----:B--2---:R-:W-:Y:S05]  /*9df0*/  @!P0 BRA `(.L_x_249) ;  /* 0xfffffffc00f08947 */ /* 0x004fea000383ffff */
[----:B------:R-:W-:Y:S05]  /*9e00*/  BRA `(.L_x_250) ;  /* 0xffffffb4009c7947 */ /* 0x000fea000383ffff */
.L_x_116:
[----:B------:R-:W-:-:S07]  /*9e10*/  MOV R0, UR7 ;  /* 0x0000000700007c02 */ /* 0x000fce0008000f00 */
.L_x_251:
[----:B-1----:R1:W2:Y:S02]  /*9e20*/  SYNCS.PHASECHK.TRANS64.TRYWAIT P0, [R0+URZ], R3 ;  /* 0x00000003000075a7 */ /* 0x0022a400080011ff */
[----:B--2---:R-:W-:Y:S05]  /*9e30*/  @!P0 NANOSLEEP.SYNCS 0x989680 ;  /* 0x009896800000895d */ /* 0x004fea0003900000 */
[----:B------:R-:W2:Y:S02]  /*9e40*/  @!P0 SYNCS.PHASECHK.TRANS64 P0, [R0+URZ], R3 ;  /* 0x00000003000085a7 */ /* 0x000ea400080010ff */
[----:B--2---:R-:W-:Y:S05]  /*9e50*/  @!P0 BRA `(.L_x_251) ;  /* 0xfffffffc00f08947 */ /* 0x004fea000383ffff */
[----:B------:R-:W-:Y:S05]  /*9e60*/  BRA `(.L_x_252) ;  /* 0xffffffb400a87947 */ /* 0x000fea000383ffff */
.L_x_119:
[----:B------:R-:W-:-:S07]  /*9e70*/  MOV R0, UR8 ;  /* 0x0000000800007c02 */ /* 0x000fce0008000f00 */
.L_x_253:
[----:B-1----:R1:W2:Y:S02]  /*9e80*/  SYNCS.PHASECHK.TRANS64.TRYWAIT P1, [R0+URZ+0x330], R3 ;  /* 0x00033003000075a7 */ /* 0x0022a400080211ff */
[----:B--2---:R-:W-:Y:S05]  /*9e90*/  @!P1 NANOSLEEP.SYNCS 0x989680 ;  /* 0x009896800000995d */ /* 0x004fea0003900000 */
[----:B------:R-:W2:Y:S02]  /*9ea0*/  @!P1 SYNCS.PHASECHK.TRANS64 P1, [R0+URZ+0x330], R3 ;  /* 0x00033003000095a7 */ /* 0x000ea400080210ff */
[----:B--2---:R-:W-:Y:S05]  /*9eb0*/  @!P1 BRA `(.L_x_253) ;  /* 0xfffffffc00f09947 */ /* 0x004fea000383ffff */
[----:B------:R-:W-:Y:S05]  /*9ec0*/  BRA `(.L_x_254) ;  /* 0xffffffb400f47947 */ /* 0x000fea000383ffff */
.L_x_124:
[----:B--2---:R2:W4:Y:S02]  /*9ed0*/  SYNCS.PHASECHK.TRANS64.TRYWAIT P0, [R0+URZ+0x2b0], R3 ;  /* 0x0002b003000075a7 */ /* 0x00452400080011ff */
[----:B----4-:R-:W-:Y:S05]  /*9ee0*/  @!P0 NANOSLEEP.SYNCS 0x989680 ;  /* 0x009896800000895d */ /* 0x010fea0003900000 */
[----:B------:R-:W4:Y:S02]  /*9ef0*/  @!P0 SYNCS.PHASECHK.TRANS64 P0, [R0+URZ+0x2b0], R3 ;  /* 0x0002b003000085a7 */ /* 0x000f2400080010ff */
[----:B----4-:R-:W-:Y:S05]  /*9f00*/  @!P0 BRA `(.L_x_124) ;  /* 0xfffffffc00f08947 */ /* 0x010fea000383ffff */
[----:B------:R-:W-:Y:S05]  /*9f10*/  BRA `(.L_x_255) ;  /* 0xffffffb800f87947 */ /* 0x000fea000383ffff */
.L_x_127:
[----:B------:R-:W-:Y:S07]  /*9f20*/  MOV R0, UR6 ;  /* 0x0000000600007c02 */ /* 0x000fee0008000f00 */
.L_x_256:
[----:B--2---:R2:W4:Y:S02]  /*9f30*/  SYNCS.PHASECHK.TRANS64.TRYWAIT P0, [R0+URZ+0x2a8], R3 ;  /* 0x0002a803000075a7 */ /* 0x00452400080011ff */
[----:B----4-:R-:W-:Y:S05]  /*9f40*/  @!P0 NANOSLEEP.SYNCS 0x989680 ;  /* 0x009896800000895d */ /* 0x010fea0003900000 */
[----:B------:R-:W4:Y:S02]  /*9f50*/  @!P0 SYNCS.PHASECHK.TRANS64 P0, [R0+URZ+0x2a8], R3 ;  /* 0x0002a803000085a7 */ /* 0x000f2400080010ff */
[----:B----4-:R-:W-:Y:S05]  /*9f60*/  @!P0 BRA `(.L_x_256) ;  /* 0xfffffffc00f08947 */ /* 0x010fea000383ffff */
[----:B------:R-:W-:Y:S05]  /*9f70*/  BRA `(.L_x_126) ;  /* 0xffffffbc00e47947 */ /* 0x000fea000383ffff */
.L_x_130:
[----:B------:R-:W-:Y:S07]  /*9f80*/  MOV R3, UR6 ;  /* 0x0000000600037c02 */ /* 0x000fee0008000f00 */
.L_x_257:
[----:B-1----:R1:W2:Y:S02]  /*9f90*/  SYNCS.PHASECHK.TRANS64.TRYWAIT P2, [R3+URZ+0x298], R26 ;  /* 0x0002981a030075a7 */ /* 0x0022a400080411ff */
[----:B--2---:R-:W-:Y:S05]  /*9fa0*/  @!P2 NANOSLEEP.SYNCS 0x989680 ;  /* 0x009896800000a95d */ /* 0x004fea0003900000 */
[----:B------:R-:W2:Y:S02]  /*9fb0*/  @!P2 SYNCS.PHASECHK.TRANS64 P2, [R3+URZ+0x298], R26 ;  /* 0x0002981a0300a5a7 */ /* 0x000ea400080410ff */
[----:B--2---:R-:W-:Y:S05]  /*9fc0*/  @!P2 BRA `(.L_x_257) ;  /* 0xfffffffc00f0a947 */ /* 0x004fea000383ffff */
[----:B------:R-:W-:Y:S05]  /*9fd0*/  BRA `(.L_x_258) ;  /* 0xffffffc000787947 */ /* 0x000fea000383ffff */
.L_x_133:
[----:B---3--:R3:W4:Y:S02]  /*9fe0*/  SYNCS.PHASECHK.TRANS64.TRYWAIT P0, [R0+URZ+0x2b0], R3 ;  /* 0x0002b003000075a7 */ /* 0x00872400080011ff */
[----:B----4-:R-:W-:Y:S05]  /*9ff0*/  @!P0 NANOSLEEP.SYNCS 0x989680 ;  /* 0x009896800000895d */ /* 0x010fea0003900000 */
[----:B------:R-:W4:Y:S02]  /*a000*/  @!P0 SYNCS.PHASECHK.TRANS64 P0, [R0+URZ+0x2b0], R3 ;  /* 0x0002b003000085a7 */ /* 0x000f2400080010ff */
[----:B----4-:R-:W-:Y:S05]  /*a010*/  @!P0 BRA `(.L_x_133) ;  /* 0xfffffffc00f08947 */ /* 0x010fea000383ffff */
[----:B------:R-:W-:Y:S05]  /*a020*/  BRA `(.L_x_259) ;  /* 0xffffffc400c87947 */ /* 0x000fea000383ffff */
.L_x_144:
[----:B-1----:R-:W-:Y:S04]  /*a030*/  MOV R0, UR43 ;  /* 0x0000002b00007c02 */ /* 0x002fe80008000f00 */
[----:B------:R1:W2:Y:S03]  /*a040*/  SYNCS.PHASECHK.TRANS64.TRYWAIT P1, [R0+URZ+0x290], R3 ;  /* 0x00029003000075a7 */ /* 0x0002a600080211ff */
[----:B--2---:R-:W-:Y:S05]  /*a050*/  @!P1 NANOSLEEP.SYNCS 0x989680 ;  /* 0x009896800000995d */ /* 0x004fea0003900000 */
[----:B------:R-:W2:Y:S02]  /*a060*/  @!P1 SYNCS.PHASECHK.TRANS64 P1, [R0+URZ+0x290], R3 ;  /* 0x00029003000095a7 */ /* 0x000ea400080210ff */
[----:B--2---:R-:W-:Y:S05]  /*a070*/  @!P1 BRA `(.L_x_144) ;  /* 0xfffffffc00ec9947 */ /* 0x004fea000383ffff */
[----:B------:R-:W-:Y:S05]  /*a080*/  BRA `(.L_x_143) ;  /* 0xffffffd000c47947 */ /* 0x000fea000383ffff */
.L_x_146:
[----:B------:R1:W1:Y:S02]  /*a090*/  SYNCS.PHASECHK.TRANS64.TRYWAIT P1, [R181+URZ+0x2d0], R2 ;  /* 0x0002d002b50075a7 */ /* 0x00026400080211ff */
[----:B-1----:R-:W-:Y:S05]  /*a0a0*/  @!P1 NANOSLEEP.SYNCS 0x989680 ;  /* 0x009896800000995d */ /* 0x002fea0003900000 */
[----:B------:R-:W1:Y:S02]  /*a0b0*/  @!P1 SYNCS.PHASECHK.TRANS64 P1, [R181+URZ+0x2d0], R2 ;  /* 0x0002d002b50095a7 */ /* 0x000e6400080210ff */
[----:B-1----:R-:W-:Y:S05]  /*a0c0*/  @!P1 BRA `(.L_x_146) ;  /* 0xfffffffc00f09947 */ /* 0x002fea000383ffff */
[----:B------:R-:W-:Y:S05]  /*a0d0*/  BRA `(.L_x_145) ;  /* 0xffffffd400087947 */ /* 0x000fea000383ffff */
        .weak           $__internal_0_$__cuda_sm10x_tcgen05_guardrail_trap_col_being_dealloced_not_returned_by_alloc
        .type           $__internal_0_$__cuda_sm10x_tcgen05_guardrail_trap_col_being_dealloced_not_returned_by_alloc,@function
        .size           $__internal_0_$__cuda_sm10x_tcgen05_guardrail_trap_col_being_dealloced_not_returned_by_alloc,($__internal_1_$__cuda_sm10x_tcgen05_guardrail_trap_phase_invalid_during_alloc - $__internal_0_$__cuda_sm10x_tcgen05_guardrail_trap_col_being_dealloced_not_returned_by_alloc)
$__internal_0_$__cuda_sm10x_tcgen05_guardrail_trap_col_being_dealloced_not_returned_by_alloc:
[----:B------:R-:W-:Y:S05]  /*a0e0*/  BPT.TRAP 0x1 ;  /* 0x000000040000795c */ /* 0x000fea0000300000 */
[----:B------:R-:W-:-:S04]  /*a0f0*/  HFMA2 R3, -RZ, RZ, 0, 0 ;  /* 0x00000000ff037431 */ /* 0x000fc800000001ff */
[----:B------:R-:W-:Y:S05]  /*a100*/  RET.REL.NODEC R2 `(_ZN7cutlass13device_kernelINS_4gemm6kernel13GemmUniversalIN4cute5tupleIJiiiiEEENS1_10collective13CollectiveMmaINS1_35MainloopSm100TmaUmmaWarpSpecializedILi41ELi2ELi4ENS5_IJNS4_1CILi2EEENSA_ILi1EEESC_EEEEENS5_IJNSA_ILi256EEENSA_ILi64EEENSA_ILi32EEEEEENS_12float_e4m3_tENS5_IJlSC_lEEESJ_SK_NS4_8TiledMMAINS4_8MMA_AtomIJNS4_10MMA_TraitsINS4_25SM100_MMA_F8F6F4_2x1SM_SSEJSJ_SJ_fSF_SG_NS4_17integral_constantINS4_4UMMA5MajorELSR_0EEESS_NSP_INSQ_7ScaleInELST_0EEESU_EEEEEENS4_6LayoutINS5_IJSC_SC_SC_EEENS5_IJNSA_ILi0EEESZ_SZ_EEEEENS5_IJNS4_10UnderscoreES12_S12_EEEEENS4_18SM100_TMA_2SM_LOADENS4_14ComposedLayoutINS4_7SwizzleILi1ELi4ELi3EEENS4_18smem_ptr_flag_bitsILi8EEENSX_INS5_IJNSA_ILi8EEESH_EEENS5_IJSH_SC_EEEEEEEvNS4_8identityES15_S1F_vS1G_EENS_8epilogue10collective18CollectiveEpilogueINS1I_23Sm100TmaWarpSpecializedILi1ELi1ELi64ELb0ELb0EEEJNS5_IJNSA_ILi128EEESG_SH_EEENS5_IJNSX_IS1N_SC_EENSX_ISG_SC_EEEEESJ_SK_SJ_SK_NS1I_6fusion15FusionCallbacksIS1M_NS1S_17LinearCombinationISJ_fSJ_fLNS_15FloatRoundStyleE2EEES1O_S1R_JEEENS4_5SM1004TMEM4LOAD26SM100_TMEM_LOAD_32dp32b64xENS4_13SM90_TMA_LOADENS16_INS17_ILi2ELi4ELi3EEES1A_NSX_INS5_IJS1B_SG_EEENS5_IJSG_SC_EEEEEEENS4_39AutoVectorizingCopyWithAssumedAlignmentILi128EEENS4_14SM90_TMA_STOREES27_S29_S29_EEEvvEEEEvNT_6ParamsE) ;  /* 0xffffff5c02bc7950 */ /* 0x000fea0003c3ffff */
        .weak           $__internal_1_$__cuda_sm10x_tcgen05_guardrail_trap_phase_invalid_during_alloc
        .type           $__internal_1_$__cuda_sm10x_tcgen05_guardrail_trap_phase_invalid_during_alloc,@function
        .size           $__internal_1_$__cuda_sm10x_tcgen05_guardrail_trap_phase_invalid_during_alloc,($__internal_2_$__cuda_sm10x_tcgen05_guardrail_trap_unallocated_columns_being_dealloced - $__internal_1_$__cuda_sm10x_tcgen05_guardrail_trap_phase_invalid_during_alloc)
$__internal_1_$__cuda_sm10x_tcgen05_guardrail_trap_phase_invalid_during_alloc:
[----:B------:R-:W-:Y:S05]  /*a110*/  BPT.TRAP 0x1 ;  /* 0x000000040000795c */ /* 0x000fea0000300000 */
[----:B------:R-:W-:-:S04]  /*a120*/  MOV R3, 0x0 ;  /* 0x0000000000037802 */ /* 0x000fc80000000f00 */
[----:B------:R-:W-:Y:S05]  /*a130*/  RET.REL.NODEC R2 `(_ZN7cutlass13device_kernelINS_4gemm6kernel13GemmUniversalIN4cute5tupleIJiiiiEEENS1_10collective13CollectiveMmaINS1_35MainloopSm100TmaUmmaWarpSpecializedILi41ELi2ELi4ENS5_IJNS4_1CILi2EEENSA_ILi1EEESC_EEEEENS5_IJNSA_ILi256EEENSA_ILi64EEENSA_ILi32EEEEEENS_12float_e4m3_tENS5_IJlSC_lEEESJ_SK_NS4_8TiledMMAINS4_8MMA_AtomIJNS4_10MMA_TraitsINS4_25SM100_MMA_F8F6F4_2x1SM_SSEJSJ_SJ_fSF_SG_NS4_17integral_constantINS4_4UMMA5MajorELSR_0EEESS_NSP_INSQ_7ScaleInELST_0EEESU_EEEEEENS4_6LayoutINS5_IJSC_SC_SC_EEENS5_IJNSA_ILi0EEESZ_SZ_EEEEENS5_IJNS4_10UnderscoreES12_S12_EEEEENS4_18SM100_TMA_2SM_LOADENS4_14ComposedLayoutINS4_7SwizzleILi1ELi4ELi3EEENS4_18smem_ptr_flag_bitsILi8EEENSX_INS5_IJNSA_ILi8EEESH_EEENS5_IJSH_SC_EEEEEEEvNS4_8identityES15_S1F_vS1G_EENS_8epilogue10collective18CollectiveEpilogueINS1I_23Sm100TmaWarpSpecializedILi1ELi1ELi64ELb0ELb0EEEJNS5_IJNSA_ILi128EEESG_SH_EEENS5_IJNSX_IS1N_SC_EENSX_ISG_SC_EEEEESJ_SK_SJ_SK_NS1I_6fusion15FusionCallbacksIS1M_NS1S_17LinearCombinationISJ_fSJ_fLNS_15FloatRoundStyleE2EEES1O_S1R_JEEENS4_5SM1004TMEM4LOAD26SM100_TMEM_LOAD_32dp32b64xENS4_13SM90_TMA_LOADENS16_INS17_ILi2ELi4ELi3EEES1A_NSX_INS5_IJS1B_SG_EEENS5_IJSG_SC_EEEEEEENS4_39AutoVectorizingCopyWithAssumedAlignmentILi128EEENS4_14SM90_TMA_STOREES27_S29_S29_EEEvvEEEEvNT_6ParamsE) ;  /* 0xffffff5c02b07950 */ /* 0x000fea0003c3ffff */
        .weak           $__internal_2_$__cuda_sm10x_tcgen05_guardrail_trap_unallocated_columns_being_dealloced
        .type           $__internal_2_$__cuda_sm10x_tcgen05_guardrail_trap_unallocated_columns_being_dealloced,@function
        .size           $__internal_2_$__cuda_sm10x_tcgen05_guardrail_trap_unallocated_columns_being_dealloced,(.L_x_261 - $__internal_2_$__cuda_sm10x_tcgen05_guardrail_trap_unallocated_columns_being_dealloced)
$__internal_2_$__cuda_sm10x_tcgen05_guardrail_trap_unallocated_columns_being_dealloced:
[----:B------:R-:W-:Y:S05]  /*a140*/  BPT.TRAP 0x1 ;  /* 0x000000040000795c */ /* 0x000fea0000300000 */
[----:B------:R-:W-:-:S04]  /*a150*/  HFMA2 R3, -RZ, RZ, 0, 0 ;  /* 0x00000000ff037431 */ /* 0x000fc800000001ff */
[----:B------:R-:W-:Y:S05]  /*a160*/  RET.REL.NODEC R2 `(_ZN7cutlass13device_kernelINS_4gemm6kernel13GemmUniversalIN4cute5tupleIJiiiiEEENS1_10collective13CollectiveMmaINS1_35MainloopSm100TmaUmmaWarpSpecializedILi41ELi2ELi4ENS5_IJNS4_1CILi2EEENSA_ILi1EEESC_EEEEENS5_IJNSA_ILi256EEENSA_ILi64EEENSA_ILi32EEEEEENS_12float_e4m3_tENS5_IJlSC_lEEESJ_SK_NS4_8TiledMMAINS4_8MMA_AtomIJNS4_10MMA_TraitsINS4_25SM100_MMA_F8F6F4_2x1SM_SSEJSJ_SJ_fSF_SG_NS4_17integral_constantINS4_4UMMA5MajorELSR_0EEESS_NSP_INSQ_7ScaleInELST_0EEESU_EEEEEENS4_6LayoutINS5_IJSC_SC_SC_EEENS5_IJNSA_ILi0EEESZ_SZ_EEEEENS5_IJNS4_10UnderscoreES12_S12_EEEEENS4_18SM100_TMA_2SM_LOADENS4_14ComposedLayoutINS4_7SwizzleILi1ELi4ELi3EEENS4_18smem_ptr_flag_bitsILi8EEENSX_INS5_IJNSA_ILi8EEESH_EEENS5_IJSH_SC_EEEEEEEvNS4_8identityES15_S1F_vS1G_EENS_8epilogue10collective18CollectiveEpilogueINS1I_23Sm100TmaWarpSpecializedILi1ELi1ELi64ELb0ELb0EEEJNS5_IJNSA_ILi128EEESG_SH_EEENS5_IJNSX_IS1N_SC_EENSX_ISG_SC_EEEEESJ_SK_SJ_SK_NS1I_6fusion15FusionCallbacksIS1M_NS1S_17LinearCombinationISJ_fSJ_fLNS_15FloatRoundStyleE2EEES1O_S1R_JEEENS4_5SM1004TMEM4LOAD26SM100_TMEM_LOAD_32dp32b64xENS4_13SM90_TMA_LOADENS16_INS17_ILi2ELi4ELi3EEES1A_NSX_INS5_IJS1B_SG_EEENS5_IJSG_SC_EEEEEEENS4_39AutoVectorizingCopyWithAssumedAlignmentILi128EEENS4_14SM90_TMA_STOREES27_S29_S29_EEEvvEEEEvNT_6ParamsE) ;  /* 0xffffff5c02a47950 */ /* 0x000fea0003c3ffff */
.L_x_260:
[----:B------:R-:W-:-:S00]  /*a170*/  BRA `(.L_x_260) ;  /* 0xfffffffc00fc7947 */ /* 0x000fc0000383ffff */
[----:B------:R-:W-:-:S00]  /*a180*/  NOP ;  /* 0x0000000000007918 */ /* 0x000fc00000000000 */
[----:B------:R-:W-:-:S00]  /*a190*/  NOP ;  /* 0x0000000000007918 */ /* 0x000fc00000000000 */
[----:B------:R-:W-:-:S00]  /*a1a0*/  NOP ;  /* 0x0000000000007918 */ /* 0x000fc00000000000 */
[----:B------:R-:W-:-:S00]  /*a1b0*/  NOP ;  /* 0x0000000000007918 */ /* 0x000fc00000000000 */
[----:B------:R-:W-:-:S00]  /*a1c0*/  NOP ;  /* 0x0000000000007918 */ /* 0x000fc00000000000 */
[----:B------:R-:W-:-:S00]  /*a1d0*/  NOP ;  /* 0x0000000000007918 */ /* 0x000fc00000000000 */
[----:B------:R-:W-:-:S00]  /*a1e0*/  NOP ;  /* 0x0000000000007918 */ /* 0x000fc00000000000 */
[----:B------:R-:W-:-:S00]  /*a1f0*/  NOP ;  /* 0x0000000000007918 */ /* 0x000fc00000000000 */
.L_x_261:


//--------------------- .nv.global.init           --------------------------
	.section	.nv.global.init,"aw",@progbits
.nv.global.init:
	.type		$str$27,@object
	.size		$str$27,($str$28 - $str$27)
$str$27:
        /*0000*/ 	.byte	0x28, 0x61, 0x64, 0x64, 0x72, 0x65, 0x73, 0x73, 0x20, 0x26, 0x20, 0x6d, 0x61, 0x73, 0x6b, 0x29
        /*0010*/ 	.byte	0x20, 0x3d, 0x3d, 0x20, 0x30, 0x00
	.type		$str$28,@object
	.size		$str$28,($str$26 - $str$28)
$str$28:
        /*0016*/ 	.byte	0x2f, 0x74, 0x6d, 0x70, 0x2f, 0x63, 0x75, 0x74, 0x6c, 0x61, 0x73, 0x73, 0x5f, 0x73, 0x77, 0x65
        /*0026*/ 	.byte	0x65, 0x70, 0x5f, 0x73, 0x72, 0x63, 0x2f, 0x69, 0x6e, 0x63, 0x6c, 0x75, 0x64, 0x65, 0x2f, 0x63
        /*0036*/ 	.byte	0x75, 0x74, 0x65, 0x2f, 0x70, 0x6f, 0x69, 0x6e, 0x74, 0x65, 0x72, 0x5f, 0x66, 0x6c, 0x61, 0x67
        /*0046*/ 	.byte	0x67, 0x65, 0x64, 0x2e, 0x68, 0x70, 0x70, 0x00
	.type		$str$26,@object
	.size		$str$26,($str$25 - $str$26)
$str$26:
        /*004e*/ 	.byte	0x2f, 0x74, 0x6d, 0x70, 0x2f, 0x63, 0x75, 0x74, 0x6c, 0x61, 0x73, 0x73, 0x5f, 0x73, 0x77, 0x65
        /*005e*/ 	.byte	0x65, 0x70, 0x5f, 0x73, 0x72, 0x63, 0x2f, 0x69, 0x6e, 0x63, 0x6c, 0x75, 0x64, 0x65, 0x2f, 0x63
        /*006e*/ 	.byte	0x75, 0x74, 0x65, 0x2f, 0x61, 0x74, 0x6f, 0x6d, 0x2f, 0x63, 0x6f, 0x70, 0x79, 0x5f, 0x74, 0x72
        /*007e*/ 	.byte	0x61, 0x69, 0x74, 0x73, 0x5f, 0x73, 0x6d, 0x31, 0x30, 0x30, 0x2e, 0x68, 0x70, 0x70, 0x00
	.type		$str$25,@object
	.size		$str$25,(__unnamed_1 - $str$25)
$str$25:
        /*008d*/ 	.byte	0x28, 0x28, 0x75, 0x69, 0x6e, 0x74, 0x33, 0x32, 0x5f, 0x74, 0x28, 0x74, 0x68, 0x72, 0x65, 0x61
        /*009d*/ 	.byte	0x64, 0x49, 0x64, 0x78, 0x2e, 0x78, 0x29, 0x20, 0x2f, 0x20, 0x33, 0x32, 0x29, 0x20, 0x25, 0x20
        /*00ad*/ 	.byte	0x34, 0x29, 0x20, 0x3d, 0x3d, 0x20, 0x28, 0x28, 0x28, 0x74, 0x6d, 0x65, 0x6d, 0x5f, 0x61, 0x64
        /*00bd*/ 	.byte	0x64, 0x72, 0x20, 0x3e, 0x3e, 0x20, 0x31, 0x36, 0x29, 0x20, 0x2f, 0x20, 0x33, 0x32, 0x29, 0x20
        /*00cd*/ 	.byte	0x25, 0x20, 0x34, 0x29, 0x00
	.type		__unnamed_1,@object
	.size		__unnamed_1,(__unnamed_2 - __unnamed_1)
__unnamed_1:
        /*00d2*/ 	.byte	0x61, 0x75, 0x74, 0x6f, 0x20, 0x63, 0x75, 0x74, 0x65, 0x3a, 0x3a, 0x61, 0x73, 0x5f, 0x70, 0x6f
        /* <DEDUP_REMOVED lines=24> */
        /*0262*/ 	.byte	0x43, 0x3c, 0x38, 0x31, 0x39, 0x32, 0x3e, 0x3e, 0x3e, 0x3e, 0x5d, 0x00
	.type		__unnamed_2,@object
	.size		__unnamed_2,(.L_2 - __unnamed_2)
__unnamed_2:
        /* <DEDUP_REMOVED lines=42> */
        /*050e*/ 	.byte	0x3e, 0x3e, 0x3e, 0x3e, 0x5d, 0x00
.L_2:


//--------------------- .nv.shared._ZN7cutlass13device_kernelINS_4gemm6kernel13GemmUniversalIN4cute5tupleIJiiiiEEENS1_10collective13CollectiveMmaINS1_35MainloopSm100TmaUmmaWarpSpecializedILi41ELi2ELi4ENS5_IJNS4_1CILi2EEENSA_ILi1EEESC_EEEEENS5_IJNSA_ILi256EEENSA_ILi64EEENSA_ILi32EEEEEENS_12float_e4m3_tENS5_IJlSC_lEEESJ_SK_NS4_8TiledMMAINS4_8MMA_AtomIJNS4_10MMA_TraitsINS4_25SM100_MMA_F8F6F4_2x1SM_SSEJSJ_SJ_fSF_SG_NS4_17integral_constantINS4_4UMMA5MajorELSR_0EEESS_NSP_INSQ_7ScaleInELST_0EEESU_EEEEEENS4_6LayoutINS5_IJSC_SC_SC_EEENS5_IJNSA_ILi0EEESZ_SZ_EEEEENS5_IJNS4_10UnderscoreES12_S12_EEEEENS4_18SM100_TMA_2SM_LOADENS4_14ComposedLayoutINS4_7SwizzleILi1ELi4ELi3EEENS4_18smem_ptr_flag_bitsILi8EEENSX_INS5_IJNSA_ILi8EEESH_EEENS5_IJSH_SC_EEEEEEEvNS4_8identityES15_S1F_vS1G_EENS_8epilogue10collective18CollectiveEpilogueINS1I_23Sm100TmaWarpSpecializedILi1ELi1ELi64ELb0ELb0EEEJNS5_IJNSA_ILi128EEESG_SH_EEENS5_IJNSX_IS1N_SC_EENSX_ISG_SC_EEEEESJ_SK_SJ_SK_NS1I_6fusion15FusionCallbacksIS1M_NS1S_17LinearCombinationISJ_fSJ_fLNS_15FloatRoundStyleE2EEES1O_S1R_JEEENS4_5SM1004TMEM4LOAD26SM100_TMEM_LOAD_32dp32b64xENS4_13SM90_TMA_LOADENS16_INS17_ILi2ELi4ELi3EEES1A_NSX_INS5_IJS1B_SG_EEENS5_IJSG_SC_EEEEEEENS4_39AutoVectorizingCopyWithAssumedAlignmentILi128EEENS4_14SM90_TMA_STOREES27_S29_S29_EEEvvEEEEvNT_6ParamsE --------------------------
	.section	.nv.shared._ZN7cutlass13device_kernelINS_4gemm6kernel13GemmUniversalIN4cute5tupleIJiiiiEEENS1_10collective13CollectiveMmaINS1_35MainloopSm100TmaUmmaWarpSpecializedILi41ELi2ELi4ENS5_IJNS4_1CILi2EEENSA_ILi1EEESC_EEEEENS5_IJNSA_ILi256EEENSA_ILi64EEENSA_ILi32EEEEEENS_12float_e4m3_tENS5_IJlSC_lEEESJ_SK_NS4_8TiledMMAINS4_8MMA_AtomIJNS4_10MMA_TraitsINS4_25SM100_MMA_F8F6F4_2x1SM_SSEJSJ_SJ_fSF_SG_NS4_17integral_constantINS4_4UMMA5MajorELSR_0EEESS_NSP_INSQ_7ScaleInELST_0EEESU_EEEEEENS4_6LayoutINS5_IJSC_SC_SC_EEENS5_IJNSA_ILi0EEESZ_SZ_EEEEENS5_IJNS4_10UnderscoreES12_S12_EEEEENS4_18SM100_TMA_2SM_LOADENS4_14ComposedLayoutINS4_7SwizzleILi1ELi4ELi3EEENS4_18smem_ptr_flag_bitsILi8EEENSX_INS5_IJNSA_ILi8EEESH_EEENS5_IJSH_SC_EEEEEEEvNS4_8identityES15_S1F_vS1G_EENS_8epilogue10collective18CollectiveEpilogueINS1I_23Sm100TmaWarpSpecializedILi1ELi1ELi64ELb0ELb0EEEJNS5_IJNSA_ILi128EEESG_SH_EEENS5_IJNSX_IS1N_SC_EENSX_ISG_SC_EEEEESJ_SK_SJ_SK_NS1I_6fusion15FusionCallbacksIS1M_NS1S_17LinearCombinationISJ_fSJ_fLNS_15FloatRoundStyleE2EEES1O_S1R_JEEENS4_5SM1004TMEM4LOAD26SM100_TMEM_LOAD_32dp32b64xENS4_13SM90_TMA_LOADENS16_INS17_ILi2ELi4ELi3EEES1A_NSX_INS5_IJS1B_SG_EEENS5_IJSG_SC_EEEEEEENS4_39AutoVectorizingCopyWithAssumedAlignmentILi128EEENS4_14SM90_TMA_STOREES27_S29_S29_EEEvvEEEEvNT_6ParamsE,"aw",@nobits
	.sectionflags	@""
	.align	16
	.zero		1024


//--------------------- .nv.shared.reserved.0     --------------------------
	.section	.nv.shared.reserved.0,"aw",@nobits
	.weak		__nv_reservedSMEM_offset_0_alias
	.size		__nv_reservedSMEM_offset_0_alias, 0, 64
	.other		__nv_reservedSMEM_offset_0_alias,@"STO_CUDA_RESERVED_SHARED STV_DEFAULT"
__nv_reservedSMEM_offset_0_alias:
	.zero		0
.nv.shared.reserved.0:
	.zero		64
	.weak		__nv_reservedSMEM_tcgen05_partition
	.type		__nv_reservedSMEM_tcgen05_partition,@object
	.size		__nv_reservedSMEM_tcgen05_partition,(.L_0 - __nv_reservedSMEM_tcgen05_partition)
__nv_reservedSMEM_tcgen05_partition:
	.zero		32
.L_0:


//--------------------- .nv.global                --------------------------
	.section	.nv.global,"aw",@nobits
.nv.global:
	.type		_ZN40_INTERNAL_de99daff_4_k_cu_90de4235_326624cute1_E,@object
	.size		_ZN40_INTERNAL_de99daff_4_k_cu_90de4235_326624cute1_E,(_ZN40_INTERNAL_de99daff_4_k_cu_90de4235_326624cuda3std3__45__cpo6cbeginE - _ZN40_INTERNAL_de99daff_4_k_cu_90de4235_326624cute1_E)
_ZN40_INTERNAL_de99daff_4_k_cu_90de4235_326624cute1_E:
	.zero		1
	.type		_ZN40_INTERNAL_de99daff_4_k_cu_90de4235_326624cuda3std3__45__cpo6cbeginE,@object
	.size		_ZN40_INTERNAL_de99daff_4_k_cu_90de4235_326624cuda3std3__45__cpo6cbeginE,(_ZN40_INTERNAL_de99daff_4_k_cu_90de4235_326624cuda3std3__48in_placeE - _ZN40_INTERNAL_de99daff_4_k_cu_90de4235_326624cuda3std3__45__cpo6cbeginE)
_ZN40_INTERNAL_de99daff_4_k_cu_90de4235_326624cuda3std3__45__cpo6cbeginE:
	.zero		1
	.type		_ZN40_INTERNAL_de99daff_4_k_cu_90de4235_326624cuda3std3__48in_placeE,@object
	.size		_ZN40_INTERNAL_de99daff_4_k_cu_90de4235_326624cuda3std3__48in_placeE,(_ZN40_INTERNAL_de99daff_4_k_cu_90de4235_326624cuda3std6ranges3__45__cpo9iter_moveE - _ZN40_INTERNAL_de99daff_4_k_cu_90de4235_326624cuda3std3__48in_placeE)
_ZN40_INTERNAL_de99daff_4_k_cu_90de4235_326624cuda3std3__48in_placeE:
	.zero		1
	.type		_ZN40_INTERNAL_de99daff_4_k_cu_90de4235_326624cuda3std6ranges3__45__cpo9iter_moveE,@object
	.size		_ZN40_INTERNAL_de99daff_4_k_cu_90de4235_326624cuda3std6ranges3__45__cpo9iter_moveE,(_ZN40_INTERNAL_de99daff_4_k_cu_90de4235_326624cuda3std3__45__cpo5beginE - _ZN40_INTERNAL_de99daff_4_k_cu_90de4235_326624cuda3std6ranges3__45__cpo9iter_moveE)
_ZN40_INTERNAL_de99daff_4_k_cu_90de4235_326624cuda3std6ranges3__45__cpo9iter_moveE:
	.zero		1
	.type		_ZN40_INTERNAL_de99daff_4_k_cu_90de4235_326624cuda3std3__45__cpo5beginE,@object
	.size		_ZN40_INTERNAL_de99daff_4_k_cu_90de4235_326624cuda3std3__45__cpo5beginE,(_ZN40_INTERNAL_de99daff_4_k_cu_90de4235_326624cuda3std3__442_GLOBAL__N__de99daff_4_k_cu_90de4235_326626ignoreE - _ZN40_INTERNAL_de99daff_4_k_cu_90de4235_326624cuda3std3__45__cpo5beginE)
_ZN40_INTERNAL_de99daff_4_k_cu_90de4235_326624cuda3std3__45__cpo5beginE:
	.zero		1
	.type		_ZN40_INTERNAL_de99daff_4_k_cu_90de4235_326624cuda3std3__442_GLOBAL__N__de99daff_4_k_cu_90de4235_326626ignoreE,@object
	.size		_ZN40_INTERNAL_de99daff_4_k_cu_90de4235_326624cuda3std3__442_GLOBAL__N__de99daff_4_k_cu_90de4235_326626ignoreE,(_ZN40_INTERNAL_de99daff_4_k_cu_90de4235_326624cute7productE - _ZN40_INTERNAL_de99daff_4_k_cu_90de4235_326624cuda3std3__442_GLOBAL__N__de99daff_4_k_cu_90de4235_326626ignoreE)
_ZN40_INTERNAL_de99daff_4_k_cu_90de4235_326624cuda3std3__442_GLOBAL__N__de99daff_4_k_cu_90de4235_326626ignoreE:
	.zero		1
	.type		_ZN40_INTERNAL_de99daff_4_k_cu_90de4235_326624cute7productE,@object
	.size		_ZN40_INTERNAL_de99daff_4_k_cu_90de4235_326624cute7productE,(_ZN40_INTERNAL_de99daff_4_k_cu_90de4235_326624cuda3std3__45__cpo3endE - _ZN40_INTERNAL_de99daff_4_k_cu_90de4235_326624cute7productE)
_ZN40_INTERNAL_de99daff_4_k_cu_90de4235_326624cute7productE:
	.zero		1
	.type		_ZN40_INTERNAL_de99daff_4_k_cu_90de4235_326624cuda3std3__45__cpo3endE,@object
	.size		_ZN40_INTERNAL_de99daff_4_k_cu_90de4235_326624cuda3std3__45__cpo3endE,(_ZN40_INTERNAL_de99daff_4_k_cu_90de4235_326624cuda3std3__419piecewise_constructE - _ZN40_INTERNAL_de99daff_4_k_cu_90de4235_326624cuda3std3__45__cpo3endE)
_ZN40_INTERNAL_de99daff_4_k_cu_90de4235_326624cuda3std3__45__cpo3endE:
	.zero		1
	.type		_ZN40_INTERNAL_de99daff_4_k_cu_90de4235_326624cuda3std3__419piecewise_constructE,@object
	.size		_ZN40_INTERNAL_de99daff_4_k_cu_90de4235_326624cuda3std3__419piecewise_constructE,(_ZN40_INTERNAL_de99daff_4_k_cu_90de4235_326624cuda3std3__45__cpo4cendE - _ZN40_INTERNAL_de99daff_4_k_cu_90de4235_326624cuda3std3__419piecewise_constructE)
_ZN40_INTERNAL_de99daff_4_k_cu_90de4235_326624cuda3std3__419piecewise_constructE:
	.zero		1
	.type		_ZN40_INTERNAL_de99daff_4_k_cu_90de4235_326624cuda3std3__45__cpo4cendE,@object
	.size		_ZN40_INTERNAL_de99daff_4_k_cu_90de4235_326624cuda3std3__45__cpo4cendE,(_ZN40_INTERNAL_de99daff_4_k_cu_90de4235_326624cuda3std6ranges3__45__cpo4swapE - _ZN40_INTERNAL_de99daff_4_k_cu_90de4235_326624cuda3std3__45__cpo4cendE)
_ZN40_INTERNAL_de99daff_4_k_cu_90de4235_326624cuda3std3__45__cpo4cendE:
	.zero		1
	.type		_ZN40_INTERNAL_de99daff_4_k_cu_90de4235_326624cuda3std6ranges3__45__cpo4swapE,@object
	.size		_ZN40_INTERNAL_de99daff_4_k_cu_90de4235_326624cuda3std6ranges3__45__cpo4swapE,(.L_10 - _ZN40_INTERNAL_de99daff_4_k_cu_90de4235_326624cuda3std6ranges3__45__cpo4swapE)
_ZN40_INTERNAL_de99daff_4_k_cu_90de4235_326624cuda3std6ranges3__45__cpo4swapE:
	.zero		1
.L_10:


//--------------------- .nv.constant0._ZN7cutlass13device_kernelINS_4gemm6kernel13GemmUniversalIN4cute5tupleIJiiiiEEENS1_10collective13CollectiveMmaINS1_35MainloopSm100TmaUmmaWarpSpecializedILi41ELi2ELi4ENS5_IJNS4_1CILi2EEENSA_ILi1EEESC_EEEEENS5_IJNSA_ILi256EEENSA_ILi64EEENSA_ILi32EEEEEENS_12float_e4m3_tENS5_IJlSC_lEEESJ_SK_NS4_8TiledMMAINS4_8MMA_AtomIJNS4_10MMA_TraitsINS4_25SM100_MMA_F8F6F4_2x1SM_SSEJSJ_SJ_fSF_SG_NS4_17integral_constantINS4_4UMMA5MajorELSR_0EEESS_NSP_INSQ_7ScaleInELST_0EEESU_EEEEEENS4_6LayoutINS5_IJSC_SC_SC_EEENS5_IJNSA_ILi0EEESZ_SZ_EEEEENS5_IJNS4_10UnderscoreES12_S12_EEEEENS4_18SM100_TMA_2SM_LOADENS4_14ComposedLayoutINS4_7SwizzleILi1ELi4ELi3EEENS4_18smem_ptr_flag_bitsILi8EEENSX_INS5_IJNSA_ILi8EEESH_EEENS5_IJSH_SC_EEEEEEEvNS4_8identityES15_S1F_vS1G_EENS_8epilogue10collective18CollectiveEpilogueINS1I_23Sm100TmaWarpSpecializedILi1ELi1ELi64ELb0ELb0EEEJNS5_IJNSA_ILi128EEESG_SH_EEENS5_IJNSX_IS1N_SC_EENSX_ISG_SC_EEEEESJ_SK_SJ_SK_NS1I_6fusion15FusionCallbacksIS1M_NS1S_17LinearCombinationISJ_fSJ_fLNS_15FloatRoundStyleE2EEES1O_S1R_JEEENS4_5SM1004TMEM4LOAD26SM100_TMEM_LOAD_32dp32b64xENS4_13SM90_TMA_LOADENS16_INS17_ILi2ELi4ELi3EEES1A_NSX_INS5_IJS1B_SG_EEENS5_IJSG_SC_EEEEEEENS4_39AutoVectorizingCopyWithAssumedAlignmentILi128EEENS4_14SM90_TMA_STOREES27_S29_S29_EEEvvEEEEvNT_6ParamsE --------------------------
	.section	.nv.constant0._ZN7cutlass13device_kernelINS_4gemm6kernel13GemmUniversalIN4cute5tupleIJiiiiEEENS1_10collective13CollectiveMmaINS1_35MainloopSm100TmaUmmaWarpSpecializedILi41ELi2ELi4ENS5_IJNS4_1CILi2EEENSA_ILi1EEESC_EEEEENS5_IJNSA_ILi256EEENSA_ILi64EEENSA_ILi32EEEEEENS_12float_e4m3_tENS5_IJlSC_lEEESJ_SK_NS4_8TiledMMAINS4_8MMA_AtomIJNS4_10MMA_TraitsINS4_25SM100_MMA_F8F6F4_2x1SM_SSEJSJ_SJ_fSF_SG_NS4_17integral_constantINS4_4UMMA5MajorELSR_0EEESS_NSP_INSQ_7ScaleInELST_0EEESU_EEEEEENS4_6LayoutINS5_IJSC_SC_SC_EEENS5_IJNSA_ILi0EEESZ_SZ_EEEEENS5_IJNS4_10UnderscoreES12_S12_EEEEENS4_18SM100_TMA_2SM_LOADENS4_14ComposedLayoutINS4_7SwizzleILi1ELi4ELi3EEENS4_18smem_ptr_flag_bitsILi8EEENSX_INS5_IJNSA_ILi8EEESH_EEENS5_IJSH_SC_EEEEEEEvNS4_8identityES15_S1F_vS1G_EENS_8epilogue10collective18CollectiveEpilogueINS1I_23Sm100TmaWarpSpecializedILi1ELi1ELi64ELb0ELb0EEEJNS5_IJNSA_ILi128EEESG_SH_EEENS5_IJNSX_IS1N_SC_EENSX_ISG_SC_EEEEESJ_SK_SJ_SK_NS1I_6fusion15FusionCallbacksIS1M_NS1S_17LinearCombinationISJ_fSJ_fLNS_15FloatRoundStyleE2EEES1O_S1R_JEEENS4_5SM1004TMEM4LOAD26SM100_TMEM_LOAD_32dp32b64xENS4_13SM90_TMA_LOADENS16_INS17_ILi2ELi4ELi3EEES1A_NSX_INS5_IJS1B_SG_EEENS5_IJSG_SC_EEEEEEENS4_39AutoVectorizingCopyWithAssumedAlignmentILi128EEENS4_14SM90_TMA_STOREES27_S29_S29_EEEvvEEEEvNT_6ParamsE,"a",@progbits
	.sectionflags	@""
	.align	4
.nv.constant0._ZN7cutlass13device_kernelINS_4gemm6kernel13GemmUniversalIN4cute5tupleIJiiiiEEENS1_10collective13CollectiveMmaINS1_35MainloopSm100TmaUmmaWarpSpecializedILi41ELi2ELi4ENS5_IJNS4_1CILi2EEENSA_ILi1EEESC_EEEEENS5_IJNSA_ILi256EEENSA_ILi64EEENSA_ILi32EEEEEENS_12float_e4m3_tENS5_IJlSC_lEEESJ_SK_NS4_8TiledMMAINS4_8MMA_AtomIJNS4_10MMA_TraitsINS4_25SM100_MMA_F8F6F4_2x1SM_SSEJSJ_SJ_fSF_SG_NS4_17integral_constantINS4_4UMMA5MajorELSR_0EEESS_NSP_INSQ_7ScaleInELST_0EEESU_EEEEEENS4_6LayoutINS5_IJSC_SC_SC_EEENS5_IJNSA_ILi0EEESZ_SZ_EEEEENS5_IJNS4_10UnderscoreES12_S12_EEEEENS4_18SM100_TMA_2SM_LOADENS4_14ComposedLayoutINS4_7SwizzleILi1ELi4ELi3EEENS4_18smem_ptr_flag_bitsILi8EEENSX_INS5_IJNSA_ILi8EEESH_EEENS5_IJSH_SC_EEEEEEEvNS4_8identityES15_S1F_vS1G_EENS_8epilogue10collective18CollectiveEpilogueINS1I_23Sm100TmaWarpSpecializedILi1ELi1ELi64ELb0ELb0EEEJNS5_IJNSA_ILi128EEESG_SH_EEENS5_IJNSX_IS1N_SC_EENSX_ISG_SC_EEEEESJ_SK_SJ_SK_NS1I_6fusion15FusionCallbacksIS1M_NS1S_17LinearCombinationISJ_fSJ_fLNS_15FloatRoundStyleE2EEES1O_S1R_JEEENS4_5SM1004TMEM4LOAD26SM100_TMEM_LOAD_32dp32b64xENS4_13SM90_TMA_LOADENS16_INS17_ILi2ELi4ELi3EEES1A_NSX_INS5_IJS1B_SG_EEENS5_IJSG_SC_EEEEEEENS4_39AutoVectorizingCopyWithAssumedAlignmentILi128EEENS4_14SM90_TMA_STOREES27_S29_S29_EEEvvEEEEvNT_6ParamsE:
	.zero		2944


//--------------------- SYMBOLS --------------------------

	.type		.nv.reservedSmem.offset0,@object
	.size		.nv.reservedSmem.offset0,0x4
	.type		.nv.reservedSmem.cap,@object
	.size		.nv.reservedSmem.cap,0x4
	.type		__assertfail,@function
